	.target	sm_100a

	.elftype	@"ET_EXEC"


//--------------------- .note.nv.tkinfo           --------------------------
	.section	.note.nv.tkinfo,"",@"SHT_NOTE"
	.sectionflags	@"SHF_NOTE_NV_TKINFO"
	.tkinfo
        /*0018*/ 	.word	0x00000002
        /*0030*/ 	.string	""
        /*0030*/ 	.string	"ptxas"
        /*0030*/ 	.string	"Cuda compilation tools, release 13.0, V13.0.88"
        /*0030*/ 	.string	"Build cuda_13.0.r13.0/compiler.36424714_0"
        /*0030*/ 	.string	"-arch sm_100a -m 64 "



//--------------------- .note.nv.cuinfo           --------------------------
	.section	.note.nv.cuinfo,"",@"SHT_NOTE"
	.sectionflags	@"SHF_NOTE_NV_CUINFO"
        /*0018*/ 	.short	0x0002
        /*001a*/ 	.short	0x0064
        /*001c*/ 	.short	0x0082
	.zero		2


//--------------------- .nv.info                  --------------------------
	.section	.nv.info,"",@"SHT_CUDA_INFO"
	.align	4


	//----- nvinfo : EIATTR_REGCOUNT
	.align		4
        /*0000*/ 	.byte	0x04, 0x2f
        /*0002*/ 	.short	(.L_19 - .L_18)
	.align		4
.L_18:
        /*0004*/ 	.word	index@(_ZN7cutlass13device_kernelINS_4gemm6kernel13GemmUniversalIN4cute5tupleIJiiiiEEENS1_10collective13CollectiveMmaINS1_35MainloopSm100TmaUmmaWarpSpecializedILi4ELi2ELi4ENS5_IJNS4_1CILi1EEESB_SB_EEEEENS5_IJNSA_ILi64EEESE_SE_EEENS_12float_e5m2_tENS5_IJlSB_lEEESG_SH_NS4_8TiledMMAINS4_8MMA_AtomIJNS4_10MMA_TraitsINS4_19SM100_MMA_F8F6F4_SSEJSG_SG_fSE_SE_NS4_17integral_constantINS4_4UMMA5MajorELSO_0EEESP_NSM_INSN_7ScaleInELSQ_0EEESR_EEEEEENS4_6LayoutISC_NS5_IJNSA_ILi0EEESV_SV_EEEEENS5_IJNS4_10UnderscoreESY_SY_EEEEENS4_13SM90_TMA_LOADENS4_14ComposedLayoutINS4_7SwizzleILi2ELi4ELi3EEENS4_18smem_ptr_flag_bitsILi8EEENSU_INS5_IJNSA_ILi8EEESE_EEENS5_IJSE_SB_EEEEEEEvNS4_8identityES11_S1B_vS1C_EENS_8epilogue10collective18CollectiveEpilogueINS1E_23Sm100TmaWarpSpecializedILi1ELi1ELi32ELb0ELb0EEEJSF_NS5_IJNSU_ISE_SB_EES1J_EEESG_SH_SG_SH_NS1E_6fusion15FusionCallbacksIS1I_NS1L_17LinearCombinationISG_fSG_fLNS_15FloatRoundStyleE2EEESF_S1K_JEEENS4_5SM1004TMEM4LOAD26SM100_TMEM_LOAD_16dp32b32xES11_S1B_NS4_39AutoVectorizingCopyWithAssumedAlignmentILi128EEENS4_14SM90_TMA_STOREES1B_S1W_S1W_EEEvvEEEEvNT_6ParamsE)
        /*0008*/ 	.word	0x00000078


	//----- nvinfo : EIATTR_FRAME_SIZE
	.align		4
.L_19:
        /*000c*/ 	.byte	0x04, 0x11
        /*000e*/ 	.short	(.L_21 - .L_20)
	.align		4
.L_20:
        /*0010*/ 	.word	index@($__internal_2_$__cuda_sm10x_tcgen05_guardrail_trap_unallocated_columns_being_dealloced)
        /*0014*/ 	.word	0x00000000


	//----- nvinfo : EIATTR_FRAME_SIZE
	.align		4
.L_21:
        /*0018*/ 	.byte	0x04, 0x11
        /*001a*/ 	.short	(.L_23 - .L_22)
	.align		4
.L_22:
        /*001c*/ 	.word	index@($__internal_1_$__cuda_sm10x_tcgen05_guardrail_trap_phase_invalid_during_alloc)
        /*0020*/ 	.word	0x00000000


	//----- nvinfo : EIATTR_FRAME_SIZE
	.align		4
.L_23:
        /*0024*/ 	.byte	0x04, 0x11
        /*0026*/ 	.short	(.L_25 - .L_24)
	.align		4
.L_24:
        /*0028*/ 	.word	index@($__internal_0_$__cuda_sm10x_tcgen05_guardrail_trap_col_being_dealloced_not_returned_by_alloc)
        /*002c*/ 	.word	0x00000000


	//----- nvinfo : EIATTR_FRAME_SIZE
	.align		4
.L_25:
        /*0030*/ 	.byte	0x04, 0x11
        /*0032*/ 	.short	(.L_27 - .L_26)
	.align		4
.L_26:
        /*0034*/ 	.word	index@(_ZN7cutlass13device_kernelINS_4gemm6kernel13GemmUniversalIN4cute5tupleIJiiiiEEENS1_10collective13CollectiveMmaINS1_35MainloopSm100TmaUmmaWarpSpecializedILi4ELi2ELi4ENS5_IJNS4_1CILi1EEESB_SB_EEEEENS5_IJNSA_ILi64EEESE_SE_EEENS_12float_e5m2_tENS5_IJlSB_lEEESG_SH_NS4_8TiledMMAINS4_8MMA_AtomIJNS4_10MMA_TraitsINS4_19SM100_MMA_F8F6F4_SSEJSG_SG_fSE_SE_NS4_17integral_constantINS4_4UMMA5MajorELSO_0EEESP_NSM_INSN_7ScaleInELSQ_0EEESR_EEEEEENS4_6LayoutISC_NS5_IJNSA_ILi0EEESV_SV_EEEEENS5_IJNS4_10UnderscoreESY_SY_EEEEENS4_13SM90_TMA_LOADENS4_14ComposedLayoutINS4_7SwizzleILi2ELi4ELi3EEENS4_18smem_ptr_flag_bitsILi8EEENSU_INS5_IJNSA_ILi8EEESE_EEENS5_IJSE_SB_EEEEEEEvNS4_8identityES11_S1B_vS1C_EENS_8epilogue10collective18CollectiveEpilogueINS1E_23Sm100TmaWarpSpecializedILi1ELi1ELi32ELb0ELb0EEEJSF_NS5_IJNSU_ISE_SB_EES1J_EEESG_SH_SG_SH_NS1E_6fusion15FusionCallbacksIS1I_NS1L_17LinearCombinationISG_fSG_fLNS_15FloatRoundStyleE2EEESF_S1K_JEEENS4_5SM1004TMEM4LOAD26SM100_TMEM_LOAD_16dp32b32xES11_S1B_NS4_39AutoVectorizingCopyWithAssumedAlignmentILi128EEENS4_14SM90_TMA_STOREES1B_S1W_S1W_EEEvvEEEEvNT_6ParamsE)
        /*0038*/ 	.word	0x00000000


	//----- nvinfo : EIATTR_MIN_STACK_SIZE
	.align		4
.L_27:
        /*003c*/ 	.byte	0x04, 0x12
        /*003e*/ 	.short	(.L_29 - .L_28)
	.align		4
.L_28:
        /*0040*/ 	.word	index@(_ZN7cutlass13device_kernelINS_4gemm6kernel13GemmUniversalIN4cute5tupleIJiiiiEEENS1_10collective13CollectiveMmaINS1_35MainloopSm100TmaUmmaWarpSpecializedILi4ELi2ELi4ENS5_IJNS4_1CILi1EEESB_SB_EEEEENS5_IJNSA_ILi64EEESE_SE_EEENS_12float_e5m2_tENS5_IJlSB_lEEESG_SH_NS4_8TiledMMAINS4_8MMA_AtomIJNS4_10MMA_TraitsINS4_19SM100_MMA_F8F6F4_SSEJSG_SG_fSE_SE_NS4_17integral_constantINS4_4UMMA5MajorELSO_0EEESP_NSM_INSN_7ScaleInELSQ_0EEESR_EEEEEENS4_6LayoutISC_NS5_IJNSA_ILi0EEESV_SV_EEEEENS5_IJNS4_10UnderscoreESY_SY_EEEEENS4_13SM90_TMA_LOADENS4_14ComposedLayoutINS4_7SwizzleILi2ELi4ELi3EEENS4_18smem_ptr_flag_bitsILi8EEENSU_INS5_IJNSA_ILi8EEESE_EEENS5_IJSE_SB_EEEEEEEvNS4_8identityES11_S1B_vS1C_EENS_8epilogue10collective18CollectiveEpilogueINS1E_23Sm100TmaWarpSpecializedILi1ELi1ELi32ELb0ELb0EEEJSF_NS5_IJNSU_ISE_SB_EES1J_EEESG_SH_SG_SH_NS1E_6fusion15FusionCallbacksIS1I_NS1L_17LinearCombinationISG_fSG_fLNS_15FloatRoundStyleE2EEESF_S1K_JEEENS4_5SM1004TMEM4LOAD26SM100_TMEM_LOAD_16dp32b32xES11_S1B_NS4_39AutoVectorizingCopyWithAssumedAlignmentILi128EEENS4_14SM90_TMA_STOREES1B_S1W_S1W_EEEvvEEEEvNT_6ParamsE)
        /*0044*/ 	.word	0x00000000
.L_29:


//--------------------- .nv.compat                --------------------------
	.section	.nv.compat,"",@"SHT_CUDA_COMPAT_INFO"
	.align	4
        /*0000*/ 	.byte	0x02, 0x09, 0x01, 0x00, 0x02, 0x02, 0x02, 0x00, 0x02, 0x05, 0x05, 0x00, 0x03, 0x07, 0x01, 0x01
        /*0010*/ 	.byte	0x02, 0x03, 0x01, 0x00, 0x02, 0x06, 0x01, 0x00, 0x04, 0x0b, 0x08, 0x00, 0x09, 0x00, 0x00, 0x00
        /*0020*/ 	.byte	0x00, 0x00, 0x00, 0x00


//--------------------- .nv.info._ZN7cutlass13device_kernelINS_4gemm6kernel13GemmUniversalIN4cute5tupleIJiiiiEEENS1_10collective13CollectiveMmaINS1_35MainloopSm100TmaUmmaWarpSpecializedILi4ELi2ELi4ENS5_IJNS4_1CILi1EEESB_SB_EEEEENS5_IJNSA_ILi64EEESE_SE_EEENS_12float_e5m2_tENS5_IJlSB_lEEESG_SH_NS4_8TiledMMAINS4_8MMA_AtomIJNS4_10MMA_TraitsINS4_19SM100_MMA_F8F6F4_SSEJSG_SG_fSE_SE_NS4_17integral_constantINS4_4UMMA5MajorELSO_0EEESP_NSM_INSN_7ScaleInELSQ_0EEESR_EEEEEENS4_6LayoutISC_NS5_IJNSA_ILi0EEESV_SV_EEEEENS5_IJNS4_10UnderscoreESY_SY_EEEEENS4_13SM90_TMA_LOADENS4_14ComposedLayoutINS4_7SwizzleILi2ELi4ELi3EEENS4_18smem_ptr_flag_bitsILi8EEENSU_INS5_IJNSA_ILi8EEESE_EEENS5_IJSE_SB_EEEEEEEvNS4_8identityES11_S1B_vS1C_EENS_8epilogue10collective18CollectiveEpilogueINS1E_23Sm100TmaWarpSpecializedILi1ELi1ELi32ELb0ELb0EEEJSF_NS5_IJNSU_ISE_SB_EES1J_EEESG_SH_SG_SH_NS1E_6fusion15FusionCallbacksIS1I_NS1L_17LinearCombinationISG_fSG_fLNS_15FloatRoundStyleE2EEESF_S1K_JEEENS4_5SM1004TMEM4LOAD26SM100_TMEM_LOAD_16dp32b32xES11_S1B_NS4_39AutoVectorizingCopyWithAssumedAlignmentILi128EEENS4_14SM90_TMA_STOREES1B_S1W_S1W_EEEvvEEEEvNT_6ParamsE --------------------------
	.section	.nv.info._ZN7cutlass13device_kernelINS_4gemm6kernel13GemmUniversalIN4cute5tupleIJiiiiEEENS1_10collective13CollectiveMmaINS1_35MainloopSm100TmaUmmaWarpSpecializedILi4ELi2ELi4ENS5_IJNS4_1CILi1EEESB_SB_EEEEENS5_IJNSA_ILi64EEESE_SE_EEENS_12float_e5m2_tENS5_IJlSB_lEEESG_SH_NS4_8TiledMMAINS4_8MMA_AtomIJNS4_10MMA_TraitsINS4_19SM100_MMA_F8F6F4_SSEJSG_SG_fSE_SE_NS4_17integral_constantINS4_4UMMA5MajorELSO_0EEESP_NSM_INSN_7ScaleInELSQ_0EEESR_EEEEEENS4_6LayoutISC_NS5_IJNSA_ILi0EEESV_SV_EEEEENS5_IJNS4_10UnderscoreESY_SY_EEEEENS4_13SM90_TMA_LOADENS4_14ComposedLayoutINS4_7SwizzleILi2ELi4ELi3EEENS4_18smem_ptr_flag_bitsILi8EEENSU_INS5_IJNSA_ILi8EEESE_EEENS5_IJSE_SB_EEEEEEEvNS4_8identityES11_S1B_vS1C_EENS_8epilogue10collective18CollectiveEpilogueINS1E_23Sm100TmaWarpSpecializedILi1ELi1ELi32ELb0ELb0EEEJSF_NS5_IJNSU_ISE_SB_EES1J_EEESG_SH_SG_SH_NS1E_6fusion15FusionCallbacksIS1I_NS1L_17LinearCombinationISG_fSG_fLNS_15FloatRoundStyleE2EEESF_S1K_JEEENS4_5SM1004TMEM4LOAD26SM100_TMEM_LOAD_16dp32b32xES11_S1B_NS4_39AutoVectorizingCopyWithAssumedAlignmentILi128EEENS4_14SM90_TMA_STOREES1B_S1W_S1W_EEEvvEEEEvNT_6ParamsE,"",@"SHT_CUDA_INFO"
	.sectionflags	@""
	.align	4


	//----- nvinfo : EIATTR_CUDA_API_VERSION
	.align		4
        /*0000*/ 	.byte	0x04, 0x37
        /*0002*/ 	.short	(.L_31 - .L_30)
.L_30:
        /*0004*/ 	.word	0x00000082


	//----- nvinfo : EIATTR_KPARAM_INFO
	.align		4
.L_31:
        /*0008*/ 	.byte	0x04, 0x17
        /*000a*/ 	.short	(.L_33 - .L_32)
.L_32:
        /*000c*/ 	.word	0x00000000
        /*0010*/ 	.short	0x0000
        /*0012*/ 	.short	0x0000
        /*0014*/ 	.byte	0x00, 0xf0, 0x01, 0x20


	//----- nvinfo : EIATTR_AT_ENTRY_FRAGMENTS
	.align		4
.L_33:
        /*0018*/ 	.byte	0x04, 0x4f
        /*001a*/ 	.short	(.L_35 - .L_34)


	//   ....[0]....
.L_34:
        /*001c*/ 	.word	0x00000006


	//----- nvinfo : EIATTR_RESERVED_SMEM_USED
	.align		4
.L_35:
        /*0020*/ 	.byte	0x01, 0x41
	.zero		2


	//----- nvinfo : EIATTR_SPARSE_MMA_MASK
	.align		4
        /*0024*/ 	.byte	0x03, 0x50
        /*0026*/ 	.short	0x0000


	//----- nvinfo : EIATTR_TCGEN05_1CTA_USED
	.align		4
        /*0028*/ 	.byte	0x01, 0x51
	.zero		2


	//----- nvinfo : EIATTR_MAXREG_COUNT
	.align		4
        /*002c*/ 	.byte	0x03, 0x1b
        /*002e*/ 	.short	0x00ff


	//----- nvinfo : EIATTR_NUM_BARRIERS
	.align		4
        /*0030*/ 	.byte	0x02, 0x4c
        /*0032*/ 	.byte	0x07
	.zero		1


	//----- nvinfo : EIATTR_EXTERNS
	.align		4
        /*0034*/ 	.byte	0x04, 0x0f
        /*0036*/ 	.short	(.L_37 - .L_36)


	//   ....[0]....
	.align		4
.L_36:
        /*0038*/ 	.word	index@(__assertfail)


	//----- nvinfo : EIATTR_MERCURY_ISA_VERSION
	.align		4
.L_37:
        /*003c*/ 	.byte	0x03, 0x5f
        /*003e*/ 	.short	0x0101


	//----- nvinfo : EIATTR_INT_WARP_WIDE_INSTR_OFFSETS
	.align		4
        /*0040*/ 	.byte	0x04, 0x31
        /*0042*/ 	.short	(.L_39 - .L_38)


	//   ....[0]....
.L_38:
        /*0044*/ 	.word	0x00001d60


	//   ....[1]....
        /*0048*/ 	.word	0x00003730


	//   ....[2]....
        /*004c*/ 	.word	0x00003750


	//   ....[3]....
        /*0050*/ 	.word	0x00003780


	//   ....[4]....
        /*0054*/ 	.word	0x00004190


	//   ....[5]....
        /*0058*/ 	.word	0x00004280


	//----- nvinfo : EIATTR_COOP_GROUP_MASK_REGIDS
	.align		4
.L_39:
        /*005c*/ 	.byte	0x04, 0x29
        /*005e*/ 	.short	(.L_41 - .L_40)


	//   ....[0]....
.L_40:
        /*0060*/ 	.word	0xffffffff


	//   ....[1]....
        /*0064*/ 	.word	0xffffffff


	//   ....[2]....
        /*0068*/ 	.word	0xffffffff


	//   ....[3]....
        /*006c*/ 	.word	0xffffffff


	//   ....[4]....
        /*0070*/ 	.word	0xffffffff


	//   ....[5]....
        /*0074*/ 	.word	0xffffffff


	//   ....[6]....
        /*0078*/ 	.word	0xffffffff


	//   ....[7]....
        /*007c*/ 	.word	0xffffffff


	//   ....[8]....
        /*0080*/ 	.word	0xffffffff


	//   ....[9]....
        /*0084*/ 	.word	0xffffffff


	//   ....[10]....
        /*0088*/ 	.word	0xffffffff


	//   ....[11]....
        /*008c*/ 	.word	0xffffffff


	//   ....[12]....
        /*0090*/ 	.word	0xffffffff


	//----- nvinfo : EIATTR_COOP_GROUP_INSTR_OFFSETS
	.align		4
.L_41:
        /*0094*/ 	.byte	0x04, 0x28
        /*0096*/ 	.short	(.L_43 - .L_42)


	//   ....[0]....
.L_42:
        /*0098*/ 	.word	0x00000090


	//   ....[1]....
        /*009c*/ 	.word	0x000004d0


	//   ....[2]....
        /*00a0*/ 	.word	0x00000640


	//   ....[3]....
        /*00a4*/ 	.word	0x00000780


	//   ....[4]....
        /*00a8*/ 	.word	0x00000880


	//   ....[5]....
        /*00ac*/ 	.word	0x000009f0


	//   ....[6]....
        /*00b0*/ 	.word	0x00000b90


	//   ....[7]....
        /*00b4*/ 	.word	0x00001c40


	//   ....[8]....
        /*00b8*/ 	.word	0x00002a20


	//   ....[9]....
        /*00bc*/ 	.word	0x00002c30


	//   ....[10]....
        /*00c0*/ 	.word	0x00002c60


	//   ....[11]....
        /*00c4*/ 	.word	0x00003610


	//   ....[12]....
        /*00c8*/ 	.word	0x00003840


	//----- nvinfo : EIATTR_VRC_CTA_INIT_COUNT
	.align		4
.L_43:
        /*00cc*/ 	.byte	0x02, 0x4a
        /*00ce*/ 	.byte	0x80
	.zero		1


	//----- nvinfo : EIATTR_SYSCALL_OFFSETS
	.align		4
        /*00d0*/ 	.byte	0x04, 0x46
        /*00d2*/ 	.short	(.L_45 - .L_44)


	//   ....[0]....
.L_44:
        /*00d4*/ 	.word	0x00004ca0


	//   ....[1]....
        /*00d8*/ 	.word	0x00004de0


	//   ....[2]....
        /*00dc*/ 	.word	0x00005540


	//----- nvinfo : EIATTR_MBARRIER_INSTR_OFFSETS
	.align		4
.L_45:
        /*00e0*/ 	.byte	0x04, 0x39
        /*00e2*/ 	.short	(.L_47 - .L_46)


	//   ....[0]....
.L_46:
        /*00e4*/ 	.word	0x000005b0
        /*00e8*/ 	.word	0x000000ff
        /*00ec*/ 	.word	0x00000000
        /*00f0*/ 	.short	0x0100
        /*00f2*/ 	.byte	0x05
	.zero		1


	//   ....[1]....
        /*00f4*/ 	.word	0x000005c0
        /*00f8*/ 	.word	0x000000ff
        /*00fc*/ 	.word	0x00000020
        /*0100*/ 	.short	0x0100
        /*0102*/ 	.byte	0x05
	.zero		1


	//   ....[2]....
        /*0104*/ 	.word	0x000005d0
        /*0108*/ 	.word	0x000000ff
        /*010c*/ 	.word	0x00000008
        /*0110*/ 	.short	0x0100
        /*0112*/ 	.byte	0x05
	.zero		1


	//   ....[3]....
        /*0114*/ 	.word	0x000005e0
        /*0118*/ 	.word	0x000000ff
        /*011c*/ 	.word	0x00000028
        /*0120*/ 	.short	0x0100
        /*0122*/ 	.byte	0x05
	.zero		1


	//   ....[4]....
        /*0124*/ 	.word	0x000005f0
        /*0128*/ 	.word	0x000000ff
        /*012c*/ 	.word	0x00000010
        /*0130*/ 	.short	0x0100
        /*0132*/ 	.byte	0x05
	.zero		1


	//   ....[5]....
        /*0134*/ 	.word	0x00000600
        /*0138*/ 	.word	0x000000ff
        /*013c*/ 	.word	0x00000030
        /*0140*/ 	.short	0x0100
        /*0142*/ 	.byte	0x05
	.zero		1


	//   ....[6]....
        /*0144*/ 	.word	0x00000610
        /*0148*/ 	.word	0x000000ff
        /*014c*/ 	.word	0x00000018
        /*0150*/ 	.short	0x0100
        /*0152*/ 	.byte	0x05
	.zero		1


	//   ....[7]....
        /*0154*/ 	.word	0x00000620
        /*0158*/ 	.word	0x000000ff
        /*015c*/ 	.word	0x00000038
        /*0160*/ 	.short	0x0100
        /*0162*/ 	.byte	0x05
	.zero		1


	//   ....[8]....
        /*0164*/ 	.word	0x00000750
        /*0168*/ 	.word	0x000000ff
        /*016c*/ 	.word	0x00000040
        /*0170*/ 	.short	0x0100
        /*0172*/ 	.byte	0x06
	.zero		1


	//   ....[9]....
        /*0174*/ 	.word	0x00000760
        /*0178*/ 	.word	0x000000ff
        /*017c*/ 	.word	0x00000048
        /*0180*/ 	.short	0x0100
        /*0182*/ 	.byte	0x06
	.zero		1


	//   ....[10]....
        /*0184*/ 	.word	0x00000850
        /*0188*/ 	.word	0x000000ff
        /*018c*/ 	.word	0x00000050
        /*0190*/ 	.short	0x0100
        /*0192*/ 	.byte	0x05
	.zero		1


	//   ....[11]....
        /*0194*/ 	.word	0x00000860
        /*0198*/ 	.word	0x000000ff
        /*019c*/ 	.word	0x00000058
        /*01a0*/ 	.short	0x0100
        /*01a2*/ 	.byte	0x05
	.zero		1


	//   ....[12]....
        /*01a4*/ 	.word	0x000009a0
        /*01a8*/ 	.word	0x000000ff
        /*01ac*/ 	.word	0x00000060
        /*01b0*/ 	.short	0x0100
        /*01b2*/ 	.byte	0x05
	.zero		1


	//   ....[13]....
        /*01b4*/ 	.word	0x000009b0
        /*01b8*/ 	.word	0x000000ff
        /*01bc*/ 	.word	0x00000070
        /*01c0*/ 	.short	0x0100
        /*01c2*/ 	.byte	0x05
	.zero		1


	//   ....[14]....
        /*01c4*/ 	.word	0x000009c0
        /*01c8*/ 	.word	0x000000ff
        /*01cc*/ 	.word	0x00000068
        /*01d0*/ 	.short	0x0100
        /*01d2*/ 	.byte	0x05
	.zero		1


	//   ....[15]....
        /*01d4*/ 	.word	0x000009d0
        /*01d8*/ 	.word	0x000000ff
        /*01dc*/ 	.word	0x00000078
        /*01e0*/ 	.short	0x0100
        /*01e2*/ 	.byte	0x05
	.zero		1


	//   ....[16]....
        /*01e4*/ 	.word	0x00000b00
        /*01e8*/ 	.word	0x000000ff
        /*01ec*/ 	.word	0x00000080
        /*01f0*/ 	.short	0x0100
        /*01f2*/ 	.byte	0x06
	.zero		1


	//   ....[17]....
        /*01f4*/ 	.word	0x00000b10
        /*01f8*/ 	.word	0x000000ff
        /*01fc*/ 	.word	0x000000a0
        /*0200*/ 	.short	0x0100
        /*0202*/ 	.byte	0x06
	.zero		1


	//   ....[18]....
        /*0204*/ 	.word	0x00000b20
        /*0208*/ 	.word	0x000000ff
        /*020c*/ 	.word	0x00000088
        /*0210*/ 	.short	0x0100
        /*0212*/ 	.byte	0x06
	.zero		1


	//   ....[19]....
        /*0214*/ 	.word	0x00000b30
        /*0218*/ 	.word	0x000000ff
        /*021c*/ 	.word	0x000000a8
        /*0220*/ 	.short	0x0100
        /*0222*/ 	.byte	0x06
	.zero		1


	//   ....[20]....
        /*0224*/ 	.word	0x00000b40
        /*0228*/ 	.word	0x000000ff
        /*022c*/ 	.word	0x00000090
        /*0230*/ 	.short	0x0100
        /*0232*/ 	.byte	0x06
	.zero		1


	//   ....[21]....
        /*0234*/ 	.word	0x00000b50
        /*0238*/ 	.word	0x000000ff
        /*023c*/ 	.word	0x000000b0
        /*0240*/ 	.short	0x0100
        /*0242*/ 	.byte	0x06
	.zero		1


	//   ....[22]....
        /*0244*/ 	.word	0x00000b60
        /*0248*/ 	.word	0x000000ff
        /*024c*/ 	.word	0x00000098
        /*0250*/ 	.short	0x0100
        /*0252*/ 	.byte	0x06
	.zero		1


	//   ....[23]....
        /*0254*/ 	.word	0x00000b70
        /*0258*/ 	.word	0x000000ff
        /*025c*/ 	.word	0x000000b8
        /*0260*/ 	.short	0x0100
        /*0262*/ 	.byte	0x06
	.zero		1


	//   ....[24]....
        /*0264*/ 	.word	0x00000c60
        /*0268*/ 	.word	0x000000ff
        /*026c*/ 	.word	0x000000c0
        /*0270*/ 	.short	0x0100
        /*0272*/ 	.byte	0x05
	.zero		1


	//   ....[25]....
        /*0274*/ 	.word	0x00000c70
        /*0278*/ 	.word	0x000000ff
        /*027c*/ 	.word	0x000000d0
        /*0280*/ 	.short	0x0100
        /*0282*/ 	.byte	0x05
	.zero		1


	//   ....[26]....
        /*0284*/ 	.word	0x00000c80
        /*0288*/ 	.word	0x000000ff
        /*028c*/ 	.word	0x000000c8
        /*0290*/ 	.short	0x0100
        /*0292*/ 	.byte	0x05
	.zero		1


	//   ....[27]....
        /*0294*/ 	.word	0x00000c90
        /*0298*/ 	.word	0x000000ff
        /*029c*/ 	.word	0x000000d8
        /*02a0*/ 	.short	0x0100
        /*02a2*/ 	.byte	0x05
	.zero		1


	//   ....[28]....
        /*02a4*/ 	.word	0x00001560
        /*02a8*/ 	.word	0x00000003
        /*02ac*/ 	.word	0x000000d0
        /*02b0*/ 	.short	0x010a
        /*02b2*/ 	.byte	0xff
	.zero		1


	//   ....[29]....
        /*02b4*/ 	.word	0x00001590
        /*02b8*/ 	.word	0x00000003
        /*02bc*/ 	.word	0x000000c0
        /*02c0*/ 	.short	0x0101
        /*02c2*/ 	.byte	0xff
	.zero		1


	//   ....[30]....
        /*02c4*/ 	.word	0x00001660
        /*02c8*/ 	.word	0x000000ff
        /*02cc*/ 	.word	0x00000020
        /*02d0*/ 	.short	0x010a
        /*02d2*/ 	.byte	0x08
	.zero		1


	//   ....[31]....
        /*02d4*/ 	.word	0x00001700
        /*02d8*/ 	.word	0x000000ff
        /*02dc*/ 	.word	0x00000020
        /*02e0*/ 	.short	0x010a
        /*02e2*/ 	.byte	0x21
	.zero		1


	//   ....[32]....
        /*02e4*/ 	.word	0x00001860
        /*02e8*/ 	.word	0x000000ff
        /*02ec*/ 	.word	0x00000020
        /*02f0*/ 	.short	0x010a
        /*02f2*/ 	.byte	0x08
	.zero		1


	//   ....[33]....
        /*02f4*/ 	.word	0x00001950
        /*02f8*/ 	.word	0x000000ff
        /*02fc*/ 	.word	0x00000058
        /*0300*/ 	.short	0x0101
        /*0302*/ 	.byte	0x04
	.zero		1


	//   ....[34]....
        /*0304*/ 	.word	0x00001970
        /*0308*/ 	.word	0x000000ff
        /*030c*/ 	.word	0x00000020
        /*0310*/ 	.short	0x010a
        /*0312*/ 	.byte	0x08
	.zero		1


	//   ....[35]....
        /*0314*/ 	.word	0x000019f0
        /*0318*/ 	.word	0x000000ff
        /*031c*/ 	.word	0x00000020
        /*0320*/ 	.short	0x010a
        /*0322*/ 	.byte	0x11
	.zero		1


	//   ....[36]....
        /*0324*/ 	.word	0x00001b50
        /*0328*/ 	.word	0x000000ff
        /*032c*/ 	.word	0x00000020
        /*0330*/ 	.short	0x010a
        /*0332*/ 	.byte	0x08
	.zero		1


	//   ....[37]....
        /*0334*/ 	.word	0x00001c70
        /*0338*/ 	.word	0x00000002
        /*033c*/ 	.word	0x00000060
        /*0340*/ 	.short	0x010a
        /*0342*/ 	.byte	0xff
	.zero		1


	//   ....[38]....
        /*0344*/ 	.word	0x00001d30
        /*0348*/ 	.word	0x00000002
        /*034c*/ 	.word	0x00000000
        /*0350*/ 	.short	0x0101
        /*0352*/ 	.byte	0xff
	.zero		1


	//   ....[39]....
        /*0354*/ 	.word	0x00002290
        /*0358*/ 	.word	0x000000ff
        /*035c*/ 	.word	0x00000000
        /*0360*/ 	.short	0x010a
        /*0362*/ 	.byte	0x05
	.zero		1


	//   ....[40]....
        /*0364*/ 	.word	0x00002320
        /*0368*/ 	.word	0x000000ff
        /*036c*/ 	.word	0x00000000
        /*0370*/ 	.short	0x010a
        /*0372*/ 	.byte	0x05
	.zero		1


	//   ....[41]....
        /*0374*/ 	.word	0x000023b0
        /*0378*/ 	.word	0x000000ff
        /*037c*/ 	.word	0x00000000
        /*0380*/ 	.short	0x010a
        /*0382*/ 	.byte	0x05
	.zero		1


	//   ....[42]....
        /*0384*/ 	.word	0x00002450
        /*0388*/ 	.word	0x00000000
        /*038c*/ 	.word	0x00000000
        /*0390*/ 	.short	0x010a
        /*0392*/ 	.byte	0xff
	.zero		1


	//   ....[43]....
        /*0394*/ 	.word	0x00002570
        /*0398*/ 	.word	0x00000000
        /*039c*/ 	.word	0x000000c0
        /*03a0*/ 	.short	0x010a
        /*03a2*/ 	.byte	0xff
	.zero		1


	//   ....[44]....
        /*03a4*/ 	.word	0x000025d0
        /*03a8*/ 	.word	0x00000004
        /*03ac*/ 	.word	0x00000000
        /*03b0*/ 	.short	0x0101
        /*03b2*/ 	.byte	0xff
	.zero		1


	//   ....[45]....
        /*03b4*/ 	.word	0x000025f0
        /*03b8*/ 	.word	0x000000ff
        /*03bc*/ 	.word	0x00000070
        /*03c0*/ 	.short	0x010a
        /*03c2*/ 	.byte	0x05
	.zero		1


	//   ....[46]....
        /*03c4*/ 	.word	0x00002710
        /*03c8*/ 	.word	0x00000000
        /*03cc*/ 	.word	0x00000060
        /*03d0*/ 	.short	0x010a
        /*03d2*/ 	.byte	0xff
	.zero		1


	//   ....[47]....
        /*03d4*/ 	.word	0x00002820
        /*03d8*/ 	.word	0x00000000
        /*03dc*/ 	.word	0x00000000
        /*03e0*/ 	.short	0x0101
        /*03e2*/ 	.byte	0xff
	.zero		1


	//   ....[48]....
        /*03e4*/ 	.word	0x000028b0
        /*03e8*/ 	.word	0x000000ff
        /*03ec*/ 	.word	0x00000070
        /*03f0*/ 	.short	0x0106
        /*03f2*/ 	.byte	0x05
	.zero		1


	//   ....[49]....
        /*03f4*/ 	.word	0x000028d0
        /*03f8*/ 	.word	0x000000ff
        /*03fc*/ 	.word	0x00000070
        /*0400*/ 	.short	0x010a
        /*0402*/ 	.byte	0x05
	.zero		1


	//   ....[50]....
        /*0404*/ 	.word	0x00002960
        /*0408*/ 	.word	0x000000ff
        /*040c*/ 	.word	0x00000070
        /*0410*/ 	.short	0x0106
        /*0412*/ 	.byte	0x04
	.zero		1


	//   ....[51]....
        /*0414*/ 	.word	0x000029a0
        /*0418*/ 	.word	0x00000000
        /*041c*/ 	.word	0x00000070
        /*0420*/ 	.short	0x010a
        /*0422*/ 	.byte	0xff
	.zero		1


	//   ....[52]....
        /*0424*/ 	.word	0x00002ea0
        /*0428*/ 	.word	0x00000000
        /*042c*/ 	.word	0x00000060
        /*0430*/ 	.short	0x010a
        /*0432*/ 	.byte	0xff
	.zero		1


	//   ....[53]....
        /*0434*/ 	.word	0x00002fa0
        /*0438*/ 	.word	0x00000003
        /*043c*/ 	.word	0x00000000
        /*0440*/ 	.short	0x0101
        /*0442*/ 	.byte	0xff
	.zero		1


	//   ....[54]....
        /*0444*/ 	.word	0x00002fb0
        /*0448*/ 	.word	0x000000ff
        /*044c*/ 	.word	0x00000000
        /*0450*/ 	.short	0x010a
        /*0452*/ 	.byte	0x04
	.zero		1


	//   ....[55]....
        /*0454*/ 	.word	0x00003030
        /*0458*/ 	.word	0x000000ff
        /*045c*/ 	.word	0x000000a0
        /*0460*/ 	.short	0x010a
        /*0462*/ 	.byte	0x08
	.zero		1


	//   ....[56]....
        /*0464*/ 	.word	0x00003110
        /*0468*/ 	.word	0x000000ff
        /*046c*/ 	.word	0x00000000
        /*0470*/ 	.short	0x010a
        /*0472*/ 	.byte	0x07
	.zero		1


	//   ....[57]....
        /*0474*/ 	.word	0x00003250
        /*0478*/ 	.word	0x000000ff
        /*047c*/ 	.word	0x00000000
        /*0480*/ 	.short	0x010a
        /*0482*/ 	.byte	0x04
	.zero		1


	//   ....[58]....
        /*0484*/ 	.word	0x00003440
        /*0488*/ 	.word	0x000000ff
        /*048c*/ 	.word	0x00000000
        /*0490*/ 	.short	0x010a
        /*0492*/ 	.byte	0x05
	.zero		1


	//   ....[59]....
        /*0494*/ 	.word	0x000034d0
        /*0498*/ 	.word	0x000000ff
        /*049c*/ 	.word	0x00000000
        /*04a0*/ 	.short	0x010a
        /*04a2*/ 	.byte	0x05
	.zero		1


	//   ....[60]....
        /*04a4*/ 	.word	0x00003560
        /*04a8*/ 	.word	0x000000ff
        /*04ac*/ 	.word	0x00000000
        /*04b0*/ 	.short	0x010a
        /*04b2*/ 	.byte	0x05
	.zero		1


	//   ....[61]....
        /*04b4*/ 	.word	0x000035f0
        /*04b8*/ 	.word	0x000000ff
        /*04bc*/ 	.word	0x00000000
        /*04c0*/ 	.short	0x010a
        /*04c2*/ 	.byte	0x07
	.zero		1


	//   ....[62]....
        /*04c4*/ 	.word	0x00003a30
        /*04c8*/ 	.word	0x00000000
        /*04cc*/ 	.word	0x00000060
        /*04d0*/ 	.short	0x010a
        /*04d2*/ 	.byte	0xff
	.zero		1


	//   ....[63]....
        /*04d4*/ 	.word	0x00003b20
        /*04d8*/ 	.word	0x00000000
        /*04dc*/ 	.word	0x00000000
        /*04e0*/ 	.short	0x0101
        /*04e2*/ 	.byte	0xff
	.zero		1


	//   ....[64]....
        /*04e4*/ 	.word	0x00003e40
        /*04e8*/ 	.word	0x000000ff
        /*04ec*/ 	.word	0x00000058
        /*04f0*/ 	.short	0x010a
        /*04f2*/ 	.byte	0x06
	.zero		1


	//   ....[65]....
        /*04f4*/ 	.word	0x00003fc0
        /*04f8*/ 	.word	0x000000ff
        /*04fc*/ 	.word	0x00000048
        /*0500*/ 	.short	0x010a
        /*0502*/ 	.byte	0x06
	.zero		1


	//   ....[66]....
        /*0504*/ 	.word	0x000042f0
        /*0508*/ 	.word	0x000000ff
        /*050c*/ 	.word	0x00000040
        /*0510*/ 	.short	0x010b
        /*0512*/ 	.byte	0x06
	.zero		1


	//   ....[67]....
        /*0514*/ 	.word	0x00004310
        /*0518*/ 	.word	0x000000ff
        /*051c*/ 	.word	0x00000000
        /*0520*/ 	.short	0x0101
        /*0522*/ 	.byte	0x25
	.zero		1


	//   ....[68]....
        /*0524*/ 	.word	0x00004350
        /*0528*/ 	.word	0x00000000
        /*052c*/ 	.word	0x00000048
        /*0530*/ 	.short	0x010a
        /*0532*/ 	.byte	0xff
	.zero		1


	//   ....[69]....
        /*0534*/ 	.word	0x000046b0
        /*0538*/ 	.word	0x00000000
        /*053c*/ 	.word	0x00000060
        /*0540*/ 	.short	0x010a
        /*0542*/ 	.byte	0xff
	.zero		1


	//   ....[70]....
        /*0544*/ 	.word	0x000047c0
        /*0548*/ 	.word	0x00000000
        /*054c*/ 	.word	0x00000000
        /*0550*/ 	.short	0x0101
        /*0552*/ 	.byte	0xff
	.zero		1


	//   ....[71]....
        /*0554*/ 	.word	0x00005170
        /*0558*/ 	.word	0x000000ff
        /*055c*/ 	.word	0x00000040
        /*0560*/ 	.short	0x010a
        /*0562*/ 	.byte	0x2b
	.zero		1


	//   ....[72]....
        /*0564*/ 	.word	0x00005190
        /*0568*/ 	.word	0x0000005c
        /*056c*/ 	.word	0x00000080
        /*0570*/ 	.short	0x010a
        /*0572*/ 	.byte	0xff
	.zero		1


	//   ....[73]....
        /*0574*/ 	.word	0x000052e0
        /*0578*/ 	.word	0x000000ff
        /*057c*/ 	.word	0x00000040
        /*0580*/ 	.short	0x010a
        /*0582*/ 	.byte	0x2b
	.zero		1


	//   ....[74]....
        /*0584*/ 	.word	0x000053c0
        /*0588*/ 	.word	0x000000ff
        /*058c*/ 	.word	0x00000000
        /*0590*/ 	.short	0x0101
        /*0592*/ 	.byte	0x04
	.zero		1


	//   ....[75]....
        /*0594*/ 	.word	0x00005420
        /*0598*/ 	.word	0x0000005c
        /*059c*/ 	.word	0x00000080
        /*05a0*/ 	.short	0x010a
        /*05a2*/ 	.byte	0xff
	.zero		1


	//   ....[76]....
        /*05a4*/ 	.word	0x000057f0
        /*05a8*/ 	.word	0x000000ff
        /*05ac*/ 	.word	0x00000000
        /*05b0*/ 	.short	0x0101
        /*05b2*/ 	.byte	0x05
	.zero		1


	//   ....[77]....
        /*05b4*/ 	.word	0x00006080
        /*05b8*/ 	.word	0x00000003
        /*05bc*/ 	.word	0x000000d0
        /*05c0*/ 	.short	0x010a
        /*05c2*/ 	.byte	0xff
	.zero		1


	//   ....[78]....
        /*05c4*/ 	.word	0x000060e0
        /*05c8*/ 	.word	0x00000002
        /*05cc*/ 	.word	0x00000020
        /*05d0*/ 	.short	0x010a
        /*05d2*/ 	.byte	0xff
	.zero		1


	//   ....[79]....
        /*05d4*/ 	.word	0x00006140
        /*05d8*/ 	.word	0x00000002
        /*05dc*/ 	.word	0x00000020
        /*05e0*/ 	.short	0x010a
        /*05e2*/ 	.byte	0xff
	.zero		1


	//   ....[80]....
        /*05e4*/ 	.word	0x00006190
        /*05e8*/ 	.word	0x00000002
        /*05ec*/ 	.word	0x00000060
        /*05f0*/ 	.short	0x010a
        /*05f2*/ 	.byte	0xff
	.zero		1


	//   ....[81]....
        /*05f4*/ 	.word	0x000061f0
        /*05f8*/ 	.word	0x00000000
        /*05fc*/ 	.word	0x00000000
        /*0600*/ 	.short	0x010a
        /*0602*/ 	.byte	0xff
	.zero		1


	//   ....[82]....
        /*0604*/ 	.word	0x00006250
        /*0608*/ 	.word	0x00000000
        /*060c*/ 	.word	0x00000000
        /*0610*/ 	.short	0x010a
        /*0612*/ 	.byte	0xff
	.zero		1


	//   ....[83]....
        /*0614*/ 	.word	0x000062b0
        /*0618*/ 	.word	0x00000000
        /*061c*/ 	.word	0x00000000
        /*0620*/ 	.short	0x010a
        /*0622*/ 	.byte	0xff
	.zero		1


	//   ....[84]....
        /*0624*/ 	.word	0x00006300
        /*0628*/ 	.word	0x00000000
        /*062c*/ 	.word	0x000000c0
        /*0630*/ 	.short	0x010a
        /*0632*/ 	.byte	0xff
	.zero		1


	//   ....[85]....
        /*0634*/ 	.word	0x00006360
        /*0638*/ 	.word	0x00000000
        /*063c*/ 	.word	0x00000070
        /*0640*/ 	.short	0x010a
        /*0642*/ 	.byte	0xff
	.zero		1


	//   ....[86]....
        /*0644*/ 	.word	0x000063b0
        /*0648*/ 	.word	0x00000000
        /*064c*/ 	.word	0x00000060
        /*0650*/ 	.short	0x010a
        /*0652*/ 	.byte	0xff
	.zero		1


	//   ....[87]....
        /*0654*/ 	.word	0x00006410
        /*0658*/ 	.word	0x00000000
        /*065c*/ 	.word	0x00000070
        /*0660*/ 	.short	0x010a
        /*0662*/ 	.byte	0xff
	.zero		1


	//   ....[88]....
        /*0664*/ 	.word	0x00006460
        /*0668*/ 	.word	0x00000000
        /*066c*/ 	.word	0x00000060
        /*0670*/ 	.short	0x010a
        /*0672*/ 	.byte	0xff
	.zero		1


	//   ....[89]....
        /*0674*/ 	.word	0x000064c0
        /*0678*/ 	.word	0x00000003
        /*067c*/ 	.word	0x000000a0
        /*0680*/ 	.short	0x010a
        /*0682*/ 	.byte	0xff
	.zero		1


	//   ....[90]....
        /*0684*/ 	.word	0x00006520
        /*0688*/ 	.word	0x00000000
        /*068c*/ 	.word	0x00000000
        /*0690*/ 	.short	0x010a
        /*0692*/ 	.byte	0xff
	.zero		1


	//   ....[91]....
        /*0694*/ 	.word	0x00006580
        /*0698*/ 	.word	0x00000000
        /*069c*/ 	.word	0x00000000
        /*06a0*/ 	.short	0x010a
        /*06a2*/ 	.byte	0xff
	.zero		1


	//   ....[92]....
        /*06a4*/ 	.word	0x000065e0
        /*06a8*/ 	.word	0x00000000
        /*06ac*/ 	.word	0x00000000
        /*06b0*/ 	.short	0x010a
        /*06b2*/ 	.byte	0xff
	.zero		1


	//   ....[93]....
        /*06b4*/ 	.word	0x00006640
        /*06b8*/ 	.word	0x00000000
        /*06bc*/ 	.word	0x00000000
        /*06c0*/ 	.short	0x010a
        /*06c2*/ 	.byte	0xff
	.zero		1


	//   ....[94]....
        /*06c4*/ 	.word	0x000066a0
        /*06c8*/ 	.word	0x00000000
        /*06cc*/ 	.word	0x00000000
        /*06d0*/ 	.short	0x010a
        /*06d2*/ 	.byte	0xff
	.zero		1


	//   ....[95]....
        /*06d4*/ 	.word	0x000066f0
        /*06d8*/ 	.word	0x00000000
        /*06dc*/ 	.word	0x00000060
        /*06e0*/ 	.short	0x010a
        /*06e2*/ 	.byte	0xff
	.zero		1


	//   ....[96]....
        /*06e4*/ 	.word	0x00006750
        /*06e8*/ 	.word	0x00000000
        /*06ec*/ 	.word	0x00000058
        /*06f0*/ 	.short	0x010a
        /*06f2*/ 	.byte	0xff
	.zero		1


	//   ....[97]....
        /*06f4*/ 	.word	0x000067b0
        /*06f8*/ 	.word	0x00000003
        /*06fc*/ 	.word	0x00000048
        /*0700*/ 	.short	0x010a
        /*0702*/ 	.byte	0xff
	.zero		1


	//   ....[98]....
        /*0704*/ 	.word	0x00006800
        /*0708*/ 	.word	0x00000000
        /*070c*/ 	.word	0x00000060
        /*0710*/ 	.short	0x010a
        /*0712*/ 	.byte	0xff
	.zero		1


	//   ....[99]....
        /*0714*/ 	.word	0x00006860
        /*0718*/ 	.word	0x00000000
        /*071c*/ 	.word	0x00000040
        /*0720*/ 	.short	0x010a
        /*0722*/ 	.byte	0xff
	.zero		1


	//   ....[100]....
        /*0724*/ 	.word	0x000068b0
        /*0728*/ 	.word	0x0000005c
        /*072c*/ 	.word	0x00000080
        /*0730*/ 	.short	0x010a
        /*0732*/ 	.byte	0xff
	.zero		1


	//----- nvinfo : EIATTR_NUM_MBARRIERS
	.align		4
.L_47:
        /*0734*/ 	.byte	0x03, 0x38
        /*0736*/ 	.short	0x001c


	//----- nvinfo : EIATTR_EXIT_INSTR_OFFSETS
	.align		4
        /*0738*/ 	.byte	0x04, 0x1c
        /*073a*/ 	.short	(.L_49 - .L_48)


	//   ....[0]....
.L_48:
        /*073c*/ 	.word	0x00002480


	//   ....[1]....
        /*0740*/ 	.word	0x00002970


	//   ....[2]....
        /*0744*/ 	.word	0x000029d0


	//   ....[3]....
        /*0748*/ 	.word	0x00003850


	//   ....[4]....
        /*074c*/ 	.word	0x00004380


	//   ....[5]....
        /*0750*/ 	.word	0x000043c0


	//   ....[6]....
        /*0754*/ 	.word	0x00006070


	//----- nvinfo : EIATTR_MAX_THREADS
	.align		4
.L_49:
        /*0758*/ 	.byte	0x04, 0x05
        /*075a*/ 	.short	(.L_51 - .L_50)
.L_50:
        /*075c*/ 	.word	0x00000100
        /*0760*/ 	.word	0x00000001
        /*0764*/ 	.word	0x00000001


	//----- nvinfo : EIATTR_CRS_STACK_SIZE
	.align		4
.L_51:
        /*0768*/ 	.byte	0x04, 0x1e
        /*076a*/ 	.short	(.L_53 - .L_52)
.L_52:
        /*076c*/ 	.word	0x00000000


	//----- nvinfo : EIATTR_CBANK_PARAM_SIZE
	.align		4
.L_53:
        /*0770*/ 	.byte	0x03, 0x19
        /*0772*/ 	.short	0x0800


	//----- nvinfo : EIATTR_PARAM_CBANK
	.align		4
        /*0774*/ 	.byte	0x04, 0x0a
        /*0776*/ 	.short	(.L_55 - .L_54)
	.align		4
.L_54:
        /*0778*/ 	.word	index@(.nv.constant0._ZN7cutlass13device_kernelINS_4gemm6kernel13GemmUniversalIN4cute5tupleIJiiiiEEENS1_10collective13CollectiveMmaINS1_35MainloopSm100TmaUmmaWarpSpecializedILi4ELi2ELi4ENS5_IJNS4_1CILi1EEESB_SB_EEEEENS5_IJNSA_ILi64EEESE_SE_EEENS_12float_e5m2_tENS5_IJlSB_lEEESG_SH_NS4_8TiledMMAINS4_8MMA_AtomIJNS4_10MMA_TraitsINS4_19SM100_MMA_F8F6F4_SSEJSG_SG_fSE_SE_NS4_17integral_constantINS4_4UMMA5MajorELSO_0EEESP_NSM_INSN_7ScaleInELSQ_0EEESR_EEEEEENS4_6LayoutISC_NS5_IJNSA_ILi0EEESV_SV_EEEEENS5_IJNS4_10UnderscoreESY_SY_EEEEENS4_13SM90_TMA_LOADENS4_14ComposedLayoutINS4_7SwizzleILi2ELi4ELi3EEENS4_18smem_ptr_flag_bitsILi8EEENSU_INS5_IJNSA_ILi8EEESE_EEENS5_IJSE_SB_EEEEEEEvNS4_8identityES11_S1B_vS1C_EENS_8epilogue10collective18CollectiveEpilogueINS1E_23Sm100TmaWarpSpecializedILi1ELi1ELi32ELb0ELb0EEEJSF_NS5_IJNSU_ISE_SB_EES1J_EEESG_SH_SG_SH_NS1E_6fusion15FusionCallbacksIS1I_NS1L_17LinearCombinationISG_fSG_fLNS_15FloatRoundStyleE2EEESF_S1K_JEEENS4_5SM1004TMEM4LOAD26SM100_TMEM_LOAD_16dp32b32xES11_S1B_NS4_39AutoVectorizingCopyWithAssumedAlignmentILi128EEENS4_14SM90_TMA_STOREES1B_S1W_S1W_EEEvvEEEEvNT_6ParamsE)
        /*077c*/ 	.short	0x0380
        /*077e*/ 	.short	0x0800


	//----- nvinfo : EIATTR_SW_WAR
	.align		4
.L_55:
        /*0780*/ 	.byte	0x04, 0x36
        /*0782*/ 	.short	(.L_57 - .L_56)
.L_56:
        /*0784*/ 	.word	0x00000008
.L_57:


//--------------------- .nv.callgraph             --------------------------
	.section	.nv.callgraph,"",@"SHT_CUDA_CALLGRAPH"
	.align	4
	.sectionentsize	8
	.align		4
        /*0000*/ 	.word	0x00000000
	.align		4
        /*0004*/ 	.word	0xffffffff
	.align		4
        /*0008*/ 	.word	index@(_ZN7cutlass13device_kernelINS_4gemm6kernel13GemmUniversalIN4cute5tupleIJiiiiEEENS1_10collective13CollectiveMmaINS1_35MainloopSm100TmaUmmaWarpSpecializedILi4ELi2ELi4ENS5_IJNS4_1CILi1EEESB_SB_EEEEENS5_IJNSA_ILi64EEESE_SE_EEENS_12float_e5m2_tENS5_IJlSB_lEEESG_SH_NS4_8TiledMMAINS4_8MMA_AtomIJNS4_10MMA_TraitsINS4_19SM100_MMA_F8F6F4_SSEJSG_SG_fSE_SE_NS4_17integral_constantINS4_4UMMA5MajorELSO_0EEESP_NSM_INSN_7ScaleInELSQ_0EEESR_EEEEEENS4_6LayoutISC_NS5_IJNSA_ILi0EEESV_SV_EEEEENS5_IJNS4_10UnderscoreESY_SY_EEEEENS4_13SM90_TMA_LOADENS4_14ComposedLayoutINS4_7SwizzleILi2ELi4ELi3EEENS4_18smem_ptr_flag_bitsILi8EEENSU_INS5_IJNSA_ILi8EEESE_EEENS5_IJSE_SB_EEEEEEEvNS4_8identityES11_S1B_vS1C_EENS_8epilogue10collective18CollectiveEpilogueINS1E_23Sm100TmaWarpSpecializedILi1ELi1ELi32ELb0ELb0EEEJSF_NS5_IJNSU_ISE_SB_EES1J_EEESG_SH_SG_SH_NS1E_6fusion15FusionCallbacksIS1I_NS1L_17LinearCombinationISG_fSG_fLNS_15FloatRoundStyleE2EEESF_S1K_JEEENS4_5SM1004TMEM4LOAD26SM100_TMEM_LOAD_16dp32b32xES11_S1B_NS4_39AutoVectorizingCopyWithAssumedAlignmentILi128EEENS4_14SM90_TMA_STOREES1B_S1W_S1W_EEEvvEEEEvNT_6ParamsE)
	.align		4
        /*000c*/ 	.word	index@(__assertfail)
	.align		4
        /*0010*/ 	.word	0x00000000
	.align		4
        /*0014*/ 	.word	0xfffffffe
	.align		4
        /*0018*/ 	.word	0x00000000
	.align		4
        /*001c*/ 	.word	0xfffffffd
	.align		4
        /*0020*/ 	.word	0x00000000
	.align		4
        /*0024*/ 	.word	0xfffffffc


//--------------------- .nv.constant4             --------------------------
	.section	.nv.constant4,"a",@progbits
	.align	8
	.align		8
.nv.constant4:
        /*0000*/ 	.dword	__assertfail
	.align		8
        /*0008*/ 	.dword	__unnamed_1
	.align		8
        /*0010*/ 	.dword	__unnamed_2
	.align		8
        /*0018*/ 	.dword	_ZN40_INTERNAL_35e9b6b2_4_k_cu_45740563_194664cuda3std3__45__cpo5beginE
	.align		8
        /*0020*/ 	.dword	_ZN40_INTERNAL_35e9b6b2_4_k_cu_45740563_194664cuda3std3__45__cpo3endE
	.align		8
        /*0028*/ 	.dword	_ZN40_INTERNAL_35e9b6b2_4_k_cu_45740563_194664cuda3std3__45__cpo6cbeginE
	.align		8
        /*0030*/ 	.dword	_ZN40_INTERNAL_35e9b6b2_4_k_cu_45740563_194664cuda3std3__45__cpo4cendE
	.align		8
        /*0038*/ 	.dword	_ZN40_INTERNAL_35e9b6b2_4_k_cu_45740563_194664cuda3std3__442_GLOBAL__N__35e9b6b2_4_k_cu_45740563_194666ignoreE
	.align		8
        /*0040*/ 	.dword	_ZN40_INTERNAL_35e9b6b2_4_k_cu_45740563_194664cuda3std3__419piecewise_constructE
	.align		8
        /*0048*/ 	.dword	_ZN40_INTERNAL_35e9b6b2_4_k_cu_45740563_194664cuda3std3__48in_placeE
	.align		8
        /*0050*/ 	.dword	_ZN40_INTERNAL_35e9b6b2_4_k_cu_45740563_194664cuda3std6ranges3__45__cpo4swapE
	.align		8
        /*0058*/ 	.dword	_ZN40_INTERNAL_35e9b6b2_4_k_cu_45740563_194664cuda3std6ranges3__45__cpo9iter_moveE
	.align		8
        /*0060*/ 	.dword	_ZN40_INTERNAL_35e9b6b2_4_k_cu_45740563_194664cute7productE
	.align		8
        /*0068*/ 	.dword	_ZN40_INTERNAL_35e9b6b2_4_k_cu_45740563_194664cute1_E
	.align		8
        /*0070*/ 	.dword	$str$25
	.align		8
        /*0078*/ 	.dword	$str$26
	.align		8
        /*0080*/ 	.dword	$str$27
	.align		8
        /*0088*/ 	.dword	$str$28


//--------------------- .text._ZN7cutlass13device_kernelINS_4gemm6kernel13GemmUniversalIN4cute5tupleIJiiiiEEENS1_10collective13CollectiveMmaINS1_35MainloopSm100TmaUmmaWarpSpecializedILi4ELi2ELi4ENS5_IJNS4_1CILi1EEESB_SB_EEEEENS5_IJNSA_ILi64EEESE_SE_EEENS_12float_e5m2_tENS5_IJlSB_lEEESG_SH_NS4_8TiledMMAINS4_8MMA_AtomIJNS4_10MMA_TraitsINS4_19SM100_MMA_F8F6F4_SSEJSG_SG_fSE_SE_NS4_17integral_constantINS4_4UMMA5MajorELSO_0EEESP_NSM_INSN_7ScaleInELSQ_0EEESR_EEEEEENS4_6LayoutISC_NS5_IJNSA_ILi0EEESV_SV_EEEEENS5_IJNS4_10UnderscoreESY_SY_EEEEENS4_13SM90_TMA_LOADENS4_14ComposedLayoutINS4_7SwizzleILi2ELi4ELi3EEENS4_18smem_ptr_flag_bitsILi8EEENSU_INS5_IJNSA_ILi8EEESE_EEENS5_IJSE_SB_EEEEEEEvNS4_8identityES11_S1B_vS1C_EENS_8epilogue10collective18CollectiveEpilogueINS1E_23Sm100TmaWarpSpecializedILi1ELi1ELi32ELb0ELb0EEEJSF_NS5_IJNSU_ISE_SB_EES1J_EEESG_SH_SG_SH_NS1E_6fusion15FusionCallbacksIS1I_NS1L_17LinearCombinationISG_fSG_fLNS_15FloatRoundStyleE2EEESF_S1K_JEEENS4_5SM1004TMEM4LOAD26SM100_TMEM_LOAD_16dp32b32xES11_S1B_NS4_39AutoVectorizingCopyWithAssumedAlignmentILi128EEENS4_14SM90_TMA_STOREES1B_S1W_S1W_EEEvvEEEEvNT_6ParamsE --------------------------
	.section	.text._ZN7cutlass13device_kernelINS_4gemm6kernel13GemmUniversalIN4cute5tupleIJiiiiEEENS1_10collective13CollectiveMmaINS1_35MainloopSm100TmaUmmaWarpSpecializedILi4ELi2ELi4ENS5_IJNS4_1CILi1EEESB_SB_EEEEENS5_IJNSA_ILi64EEESE_SE_EEENS_12float_e5m2_tENS5_IJlSB_lEEESG_SH_NS4_8TiledMMAINS4_8MMA_AtomIJNS4_10MMA_TraitsINS4_19SM100_MMA_F8F6F4_SSEJSG_SG_fSE_SE_NS4_17integral_constantINS4_4UMMA5MajorELSO_0EEESP_NSM_INSN_7ScaleInELSQ_0EEESR_EEEEEENS4_6LayoutISC_NS5_IJNSA_ILi0EEESV_SV_EEEEENS5_IJNS4_10UnderscoreESY_SY_EEEEENS4_13SM90_TMA_LOADENS4_14ComposedLayoutINS4_7SwizzleILi2ELi4ELi3EEENS4_18smem_ptr_flag_bitsILi8EEENSU_INS5_IJNSA_ILi8EEESE_EEENS5_IJSE_SB_EEEEEEEvNS4_8identityES11_S1B_vS1C_EENS_8epilogue10collective18CollectiveEpilogueINS1E_23Sm100TmaWarpSpecializedILi1ELi1ELi32ELb0ELb0EEEJSF_NS5_IJNSU_ISE_SB_EES1J_EEESG_SH_SG_SH_NS1E_6fusion15FusionCallbacksIS1I_NS1L_17LinearCombinationISG_fSG_fLNS_15FloatRoundStyleE2EEESF_S1K_JEEENS4_5SM1004TMEM4LOAD26SM100_TMEM_LOAD_16dp32b32xES11_S1B_NS4_39AutoVectorizingCopyWithAssumedAlignmentILi128EEENS4_14SM90_TMA_STOREES1B_S1W_S1W_EEEvvEEEEvNT_6ParamsE,"ax",@progbits
	.align	128
.text._ZN7cutlass13device_kernelINS_4gemm6kernel13GemmUniversalIN4cute5tupleIJiiiiEEENS1_10collective13CollectiveMmaINS1_35MainloopSm100TmaUmmaWarpSpecializedILi4ELi2ELi4ENS5_IJNS4_1CILi1EEESB_SB_EEEEENS5_IJNSA_ILi64EEESE_SE_EEENS_12float_e5m2_tENS5_IJlSB_lEEESG_SH_NS4_8TiledMMAINS4_8MMA_AtomIJNS4_10MMA_TraitsINS4_19SM100_MMA_F8F6F4_SSEJSG_SG_fSE_SE_NS4_17integral_constantINS4_4UMMA5MajorELSO_0EEESP_NSM_INSN_7ScaleInELSQ_0EEESR_EEEEEENS4_6LayoutISC_NS5_IJNSA_ILi0EEESV_SV_EEEEENS5_IJNS4_10UnderscoreESY_SY_EEEEENS4_13SM90_TMA_LOADENS4_14ComposedLayoutINS4_7SwizzleILi2ELi4ELi3EEENS4_18smem_ptr_flag_bitsILi8EEENSU_INS5_IJNSA_ILi8EEESE_EEENS5_IJSE_SB_EEEEEEEvNS4_8identityES11_S1B_vS1C_EENS_8epilogue10collective18CollectiveEpilogueINS1E_23Sm100TmaWarpSpecializedILi1ELi1ELi32ELb0ELb0EEEJSF_NS5_IJNSU_ISE_SB_EES1J_EEESG_SH_SG_SH_NS1E_6fusion15FusionCallbacksIS1I_NS1L_17LinearCombinationISG_fSG_fLNS_15FloatRoundStyleE2EEESF_S1K_JEEENS4_5SM1004TMEM4LOAD26SM100_TMEM_LOAD_16dp32b32xES11_S1B_NS4_39AutoVectorizingCopyWithAssumedAlignmentILi128EEENS4_14SM90_TMA_STOREES1B_S1W_S1W_EEEvvEEEEvNT_6ParamsE:
        .type           _ZN7cutlass13device_kernelINS_4gemm6kernel13GemmUniversalIN4cute5tupleIJiiiiEEENS1_10collective13CollectiveMmaINS1_35MainloopSm100TmaUmmaWarpSpecializedILi4ELi2ELi4ENS5_IJNS4_1CILi1EEESB_SB_EEEEENS5_IJNSA_ILi64EEESE_SE_EEENS_12float_e5m2_tENS5_IJlSB_lEEESG_SH_NS4_8TiledMMAINS4_8MMA_AtomIJNS4_10MMA_TraitsINS4_19SM100_MMA_F8F6F4_SSEJSG_SG_fSE_SE_NS4_17integral_constantINS4_4UMMA5MajorELSO_0EEESP_NSM_INSN_7ScaleInELSQ_0EEESR_EEEEEENS4_6LayoutISC_NS5_IJNSA_ILi0EEESV_SV_EEEEENS5_IJNS4_10UnderscoreESY_SY_EEEEENS4_13SM90_TMA_LOADENS4_14ComposedLayoutINS4_7SwizzleILi2ELi4ELi3EEENS4_18smem_ptr_flag_bitsILi8EEENSU_INS5_IJNSA_ILi8EEESE_EEENS5_IJSE_SB_EEEEEEEvNS4_8identityES11_S1B_vS1C_EENS_8epilogue10collective18CollectiveEpilogueINS1E_23Sm100TmaWarpSpecializedILi1ELi1ELi32ELb0ELb0EEEJSF_NS5_IJNSU_ISE_SB_EES1J_EEESG_SH_SG_SH_NS1E_6fusion15FusionCallbacksIS1I_NS1L_17LinearCombinationISG_fSG_fLNS_15FloatRoundStyleE2EEESF_S1K_JEEENS4_5SM1004TMEM4LOAD26SM100_TMEM_LOAD_16dp32b32xES11_S1B_NS4_39AutoVectorizingCopyWithAssumedAlignmentILi128EEENS4_14SM90_TMA_STOREES1B_S1W_S1W_EEEvvEEEEvNT_6ParamsE,@function
        .size           _ZN7cutlass13device_kernelINS_4gemm6kernel13GemmUniversalIN4cute5tupleIJiiiiEEENS1_10collective13CollectiveMmaINS1_35MainloopSm100TmaUmmaWarpSpecializedILi4ELi2ELi4ENS5_IJNS4_1CILi1EEESB_SB_EEEEENS5_IJNSA_ILi64EEESE_SE_EEENS_12float_e5m2_tENS5_IJlSB_lEEESG_SH_NS4_8TiledMMAINS4_8MMA_AtomIJNS4_10MMA_TraitsINS4_19SM100_MMA_F8F6F4_SSEJSG_SG_fSE_SE_NS4_17integral_constantINS4_4UMMA5MajorELSO_0EEESP_NSM_INSN_7ScaleInELSQ_0EEESR_EEEEEENS4_6LayoutISC_NS5_IJNSA_ILi0EEESV_SV_EEEEENS5_IJNS4_10UnderscoreESY_SY_EEEEENS4_13SM90_TMA_LOADENS4_14ComposedLayoutINS4_7SwizzleILi2ELi4ELi3EEENS4_18smem_ptr_flag_bitsILi8EEENSU_INS5_IJNSA_ILi8EEESE_EEENS5_IJSE_SB_EEEEEEEvNS4_8identityES11_S1B_vS1C_EENS_8epilogue10collective18CollectiveEpilogueINS1E_23Sm100TmaWarpSpecializedILi1ELi1ELi32ELb0ELb0EEEJSF_NS5_IJNSU_ISE_SB_EES1J_EEESG_SH_SG_SH_NS1E_6fusion15FusionCallbacksIS1I_NS1L_17LinearCombinationISG_fSG_fLNS_15FloatRoundStyleE2EEESF_S1K_JEEENS4_5SM1004TMEM4LOAD26SM100_TMEM_LOAD_16dp32b32xES11_S1B_NS4_39AutoVectorizingCopyWithAssumedAlignmentILi128EEENS4_14SM90_TMA_STOREES1B_S1W_S1W_EEEvvEEEEvNT_6ParamsE,(.L_x_128 - _ZN7cutlass13device_kernelINS_4gemm6kernel13GemmUniversalIN4cute5tupleIJiiiiEEENS1_10collective13CollectiveMmaINS1_35MainloopSm100TmaUmmaWarpSpecializedILi4ELi2ELi4ENS5_IJNS4_1CILi1EEESB_SB_EEEEENS5_IJNSA_ILi64EEESE_SE_EEENS_12float_e5m2_tENS5_IJlSB_lEEESG_SH_NS4_8TiledMMAINS4_8MMA_AtomIJNS4_10MMA_TraitsINS4_19SM100_MMA_F8F6F4_SSEJSG_SG_fSE_SE_NS4_17integral_constantINS4_4UMMA5MajorELSO_0EEESP_NSM_INSN_7ScaleInELSQ_0EEESR_EEEEEENS4_6LayoutISC_NS5_IJNSA_ILi0EEESV_SV_EEEEENS5_IJNS4_10UnderscoreESY_SY_EEEEENS4_13SM90_TMA_LOADENS4_14ComposedLayoutINS4_7SwizzleILi2ELi4ELi3EEENS4_18smem_ptr_flag_bitsILi8EEENSU_INS5_IJNSA_ILi8EEESE_EEENS5_IJSE_SB_EEEEEEEvNS4_8identityES11_S1B_vS1C_EENS_8epilogue10collective18CollectiveEpilogueINS1E_23Sm100TmaWarpSpecializedILi1ELi1ELi32ELb0ELb0EEEJSF_NS5_IJNSU_ISE_SB_EES1J_EEESG_SH_SG_SH_NS1E_6fusion15FusionCallbacksIS1I_NS1L_17LinearCombinationISG_fSG_fLNS_15FloatRoundStyleE2EEESF_S1K_JEEENS4_5SM1004TMEM4LOAD26SM100_TMEM_LOAD_16dp32b32xES11_S1B_NS4_39AutoVectorizingCopyWithAssumedAlignmentILi128EEENS4_14SM90_TMA_STOREES1B_S1W_S1W_EEEvvEEEEvNT_6ParamsE)
        .other          _ZN7cutlass13device_kernelINS_4gemm6kernel13GemmUniversalIN4cute5tupleIJiiiiEEENS1_10collective13CollectiveMmaINS1_35MainloopSm100TmaUmmaWarpSpecializedILi4ELi2ELi4ENS5_IJNS4_1CILi1EEESB_SB_EEEEENS5_IJNSA_ILi64EEESE_SE_EEENS_12float_e5m2_tENS5_IJlSB_lEEESG_SH_NS4_8TiledMMAINS4_8MMA_AtomIJNS4_10MMA_TraitsINS4_19SM100_MMA_F8F6F4_SSEJSG_SG_fSE_SE_NS4_17integral_constantINS4_4UMMA5MajorELSO_0EEESP_NSM_INSN_7ScaleInELSQ_0EEESR_EEEEEENS4_6LayoutISC_NS5_IJNSA_ILi0EEESV_SV_EEEEENS5_IJNS4_10UnderscoreESY_SY_EEEEENS4_13SM90_TMA_LOADENS4_14ComposedLayoutINS4_7SwizzleILi2ELi4ELi3EEENS4_18smem_ptr_flag_bitsILi8EEENSU_INS5_IJNSA_ILi8EEESE_EEENS5_IJSE_SB_EEEEEEEvNS4_8identityES11_S1B_vS1C_EENS_8epilogue10collective18CollectiveEpilogueINS1E_23Sm100TmaWarpSpecializedILi1ELi1ELi32ELb0ELb0EEEJSF_NS5_IJNSU_ISE_SB_EES1J_EEESG_SH_SG_SH_NS1E_6fusion15FusionCallbacksIS1I_NS1L_17LinearCombinationISG_fSG_fLNS_15FloatRoundStyleE2EEESF_S1K_JEEENS4_5SM1004TMEM4LOAD26SM100_TMEM_LOAD_16dp32b32xES11_S1B_NS4_39AutoVectorizingCopyWithAssumedAlignmentILi128EEENS4_14SM90_TMA_STOREES1B_S1W_S1W_EEEvvEEEEvNT_6ParamsE,@"STO_CUDA_ENTRY STV_DEFAULT"
_ZN7cutlass13device_kernelINS_4gemm6kernel13GemmUniversalIN4cute5tupleIJiiiiEEENS1_10collective13CollectiveMmaINS1_35MainloopSm100TmaUmmaWarpSpecializedILi4ELi2ELi4ENS5_IJNS4_1CILi1EEESB_SB_EEEEENS5_IJNSA_ILi64EEESE_SE_EEENS_12float_e5m2_tENS5_IJlSB_lEEESG_SH_NS4_8TiledMMAINS4_8MMA_AtomIJNS4_10MMA_TraitsINS4_19SM100_MMA_F8F6F4_SSEJSG_SG_fSE_SE_NS4_17integral_constantINS4_4UMMA5MajorELSO_0EEESP_NSM_INSN_7ScaleInELSQ_0EEESR_EEEEEENS4_6LayoutISC_NS5_IJNSA_ILi0EEESV_SV_EEEEENS5_IJNS4_10UnderscoreESY_SY_EEEEENS4_13SM90_TMA_LOADENS4_14ComposedLayoutINS4_7SwizzleILi2ELi4ELi3EEENS4_18smem_ptr_flag_bitsILi8EEENSU_INS5_IJNSA_ILi8EEESE_EEENS5_IJSE_SB_EEEEEEEvNS4_8identityES11_S1B_vS1C_EENS_8epilogue10collective18CollectiveEpilogueINS1E_23Sm100TmaWarpSpecializedILi1ELi1ELi32ELb0ELb0EEEJSF_NS5_IJNSU_ISE_SB_EES1J_EEESG_SH_SG_SH_NS1E_6fusion15FusionCallbacksIS1I_NS1L_17LinearCombinationISG_fSG_fLNS_15FloatRoundStyleE2EEESF_S1K_JEEENS4_5SM1004TMEM4LOAD26SM100_TMEM_LOAD_16dp32b32xES11_S1B_NS4_39AutoVectorizingCopyWithAssumedAlignmentILi128EEENS4_14SM90_TMA_STOREES1B_S1W_S1W_EEEvvEEEEvNT_6ParamsE:
[----:B------:R-:W1:Y:S01]  /*0000*/  LDC R1, c[0x0][0x37c] ;  /* 0x0000df00ff017b82 */ /* 0x000e620000000800 */
[----:B------:R-:W2:Y:S01]  /*0010*/  S2R R101, SR_TID.X ;  /* 0x0000000000657919 */ /* 0x000ea20000002100 */
[----:B------:R-:W3:Y:S01]  /*0020*/  LDCU.64 UR4, c[0x0][0x890] ;  /* 0x00011200ff0477ac */ /* 0x000ee20008000a00 */
[----:B------:R-:W-:Y:S02]  /*0030*/  PRMT R96, RZ, 0x7610, R96 ;  /* 0x00007610ff607816 */ /* 0x000fe40000000060 */
[----:B------:R-:W-:Y:S01]  /*0040*/  ELECT P5, URZ, PT ;  /* 0x0000000000ff782f */ /* 0x000fe200038a0000 */
[----:B------:R-:W4:Y:S01]  /*0050*/  LDCU.64 UR40, c[0x0][0x358] ;  /* 0x00006b00ff2877ac */ /* 0x000f220008000a00 */
[----:B---3--:R-:W-:-:S04]  /*0060*/  UISETP.NE.U32.AND UP0, UPT, UR4, URZ, UPT ;  /* 0x000000ff0400728c */ /* 0x008fc8000bf05070 */
[----:B------:R-:W-:Y:S01]  /*0070*/  UISETP.NE.AND.EX UP0, UPT, UR5, URZ, UPT, UP0 ;  /* 0x000000ff0500728c */ /* 0x000fe2000bf05300 */
[----:B--2---:R-:W-:-:S05]  /*0080*/  SHF.R.U32.HI R104, RZ, 0x5, R101 ;  /* 0x00000005ff687819 */ /* 0x004fca0000011665 */
[----:B------:R-:W2:Y:S02]  /*0090*/  SHFL.IDX PT, R0, R104, RZ, 0x1f ;  /* 0x00001fff68007589 */ /* 0x000ea400000e0000 */
[----:B--2---:R-:W-:Y:S01]  /*00a0*/  R2UR UR8, R0 ;  /* 0x00000000000872ca */ /* 0x004fe200000e0000 */
[----:B-1--4-:R-:W-:-:S14]  /*00b0*/  BRA.U UP0, `(.L_x_0) ;  /* 0x00000001002c7547 */ /* 0x012fdc000b800000 */
[----:B------:R-:W1:Y:S02]  /*00c0*/  LDCU.64 UR6, c[0x0][0x888] ;  /* 0x00011100ff0677ac */ /* 0x000e640008000a00 */
[----:B-1----:R-:W-:-:S04]  /*00d0*/  UISETP.NE.U32.AND UP0, UPT, UR6, URZ, UPT ;  /* 0x000000ff0600728c */ /* 0x002fc8000bf05070 */
[----:B------:R-:W-:-:S09]  /*00e0*/  UISETP.NE.AND.EX UP0, UPT, UR7, URZ, UPT, UP0 ;  /* 0x000000ff0700728c */ /* 0x000fd2000bf05300 */
[----:B------:R-:W-:Y:S05]  /*00f0*/  BRA.U !UP0, `(.L_x_1) ;  /* 0x0000000108107547 */ /* 0x000fea000b800000 */
[----:B------:R-:W1:Y:S02]  /*0100*/  LDC.64 R2, c[0x0][0x888] ;  /* 0x00022200ff027b82 */ /* 0x000e640000000a00 */
[----:B-1----:R1:W5:Y:S01]  /*0110*/  LDG.E R49, desc[UR40][R2.64] ;  /* 0x0000002802317981 */ /* 0x002362000c1e1900 */
[----:B------:R-:W-:Y:S01]  /*0120*/  HFMA2 R96, -RZ, RZ, 0, 5.9604644775390625e-08 ;  /* 0x00000001ff607431 */ /* 0x000fe200000001ff */
[----:B------:R-:W-:Y:S05]  /*0130*/  BRA `(.L_x_0) ;  /* 0x00000000000c7947 */ /* 0x000fea0003800000 */
.L_x_1:
[----:B------:R-:W1:Y:S01]  /*0140*/  LDCU UR6, c[0x0][0x880] ;  /* 0x00011000ff0677ac */ /* 0x000e620008000800 */
[----:B------:R-:W-:Y:S01]  /*0150*/  HFMA2 R96, -RZ, RZ, 0, 5.9604644775390625e-08 ;  /* 0x00000001ff607431 */ /* 0x000fe200000001ff */
[----:B-1----:R-:W-:-:S07]  /*0160*/  MOV R49, UR6 ;  /* 0x0000000600317c02 */ /* 0x002fce0008000f00 */
.L_x_0:
[----:B------:R-:W2:Y:S02]  /*0170*/  LDCU.64 UR6, c[0x0][0x8b0] ;  /* 0x00011600ff0677ac */ /* 0x000ea40008000a00 */
[----:B--2---:R-:W-:-:S04]  /*0180*/  UISETP.NE.U32.AND UP0, UPT, UR6, URZ, UPT ;  /* 0x000000ff0600728c */ /* 0x004fc8000bf05070 */
[----:B------:R-:W-:-:S09]  /*0190*/  UISETP.NE.AND.EX UP0, UPT, UR7, URZ, UPT, UP0 ;  /* 0x000000ff0700728c */ /* 0x000fd2000bf05300 */
[----:B------:R-:W-:Y:S05]  /*01a0*/  BRA.U UP0, `(.L_x_2) ;  /* 0x0000000100247547 */ /* 0x000fea000b800000 */
[----:B------:R-:W2:Y:S02]  /*01b0*/  LDCU.64 UR6, c[0x0][0x8a8] ;  /* 0x00011500ff0677ac */ /* 0x000ea40008000a00 */
[----:B--2---:R-:W-:-:S04]  /*01c0*/  UISETP.NE.U32.AND UP0, UPT, UR6, URZ, UPT ;  /* 0x000000ff0600728c */ /* 0x004fc8000bf05070 */
[----:B------:R-:W-:-:S09]  /*01d0*/  UISETP.NE.AND.EX UP0, UPT, UR7, URZ, UPT, UP0 ;  /* 0x000000ff0700728c */ /* 0x000fd2000bf05300 */
[----:B------:R-:W-:Y:S05]  /*01e0*/  BRA.U !UP0, `(.L_x_3) ;  /* 0x00000001080c7547 */ /* 0x000fea000b800000 */
[----:B-1----:R-:W1:Y:S02]  /*01f0*/  LDC.64 R2, c[0x0][0x8a8] ;  /* 0x00022a00ff027b82 */ /* 0x002e640000000a00 */
[----:B-1----:R2:W5:Y:S01]  /*0200*/  LDG.E R47, desc[UR40][R2.64] ;  /* 0x00000028022f7981 */ /* 0x002562000c1e1900 */
[----:B------:R-:W-:Y:S05]  /*0210*/  BRA `(.L_x_2) ;  /* 0x0000000000087947 */ /* 0x000fea0003800000 */
.L_x_3:
[----:B------:R-:W2:Y:S02]  /*0220*/  LDCU UR6, c[0x0][0x8a0] ;  /* 0x00011400ff0677ac */ /* 0x000ea40008000800 */
[----:B--2---:R-:W-:Y:S02]  /*0230*/  MOV R47, UR6 ;  /* 0x00000006002f7c02 */ /* 0x004fe40008000f00 */
.L_x_2:
[----:B------:R-:W-:Y:S01]  /*0240*/  IMAD.U32 R0, RZ, RZ, UR8 ;  /* 0x00000008ff007e24 */ /* 0x000fe2000f8e00ff */
[----:B------:R-:W-:Y:S04]  /*0250*/  BSSY.RECONVERGENT B0, `(.L_x_4) ;  /* 0x000000c000007945 */ /* 0x000fe80003800200 */
[C---:B------:R-:W-:Y:S02]  /*0260*/  ISETP.NE.OR P1, PT, R0.reuse, 0x1, !P5 ;  /* 0x000000010000780c */ /* 0x040fe40006f25670 */
[----:B------:R-:W-:-:S11]  /*0270*/  ISETP.NE.OR P0, PT, R0, 0x3, !P5 ;  /* 0x000000030000780c */ /* 0x000fd60006f05670 */
[----:B------:R-:W-:Y:S05]  /*0280*/  @P1 BRA `(.L_x_5) ;  /* 0x0000000000201947 */ /* 0x000fea0003800000 */
[----:B------:R-:W3:Y:S02]  /*0290*/  LDCU.64 UR6, c[0x0][0x348] ;  /* 0x00006900ff0677ac */ /* 0x000ee40008000a00 */
[----:B---3--:R-:W-:Y:S02]  /*02a0*/  UIADD3 UR10, UP1, UPT, UR6, 0x80, URZ ;  /* 0x00000080060a7890 */ /* 0x008fe4000ff3e0ff */
[----:B------:R-:W-:Y:S02]  /*02b0*/  UIADD3 UR6, UP0, UPT, UR6, 0x180, URZ ;  /* 0x0000018006067890 */ /* 0x000fe4000ff1e0ff */
[----:B------:R-:W-:Y:S02]  /*02c0*/  UIADD3.X UR11, UPT, UPT, URZ, UR7, URZ, UP1, !UPT ;  /* 0x00000007ff0b7290 */ /* 0x000fe40008ffe4ff */
[----:B------:R-:W-:-:S07]  /*02d0*/  UIADD3.X UR7, UPT, UPT, URZ, UR7, URZ, UP0, !UPT ;  /* 0x00000007ff077290 */ /* 0x000fce00087fe4ff */
[----:B------:R3:W-:Y:S02]  /*02e0*/  UTMACCTL.PF [UR10] ;  /* 0x000000000a0079b9 */ /* 0x0007e40008040000 */
[----:B------:R3:W-:Y:S02]  /*02f0*/  UTMACCTL.PF [UR6] ;  /* 0x00000000060079b9 */ /* 0x0007e40008040000 */
[----:B---3--:R-:W-:Y:S01]  /*0300*/  NOP ;  /* 0x0000000000007918 */ /* 0x008fe20000000000 */
.L_x_5:
[----:B------:R-:W-:Y:S05]  /*0310*/  BSYNC.RECONVERGENT B0 ;  /* 0x0000000000007941 */ /* 0x000fea0003800200 */
.L_x_4:
[----:B------:R-:W-:Y:S04]  /*0320*/  BSSY.RECONVERGENT B0, `(.L_x_6) ;  /* 0x000000a000007945 */ /* 0x000fe80003800200 */
        /* <DEDUP_REMOVED lines=9> */
.L_x_7:
[----:B------:R-:W-:Y:S05]  /*03c0*/  BSYNC.RECONVERGENT B0 ;  /* 0x0000000000007941 */ /* 0x000fea0003800200 */
.L_x_6:
[----:B------:R-:W3:Y:S01]  /*03d0*/  LDCU.64 UR6, c[0x0][0x888] ;  /* 0x00011100ff0677ac */ /* 0x000ee20008000a00 */
[----:B------:R-:W-:Y:S02]  /*03e0*/  UISETP.EQ.U32.AND UP1, UPT, UR4, URZ, UPT ;  /* 0x000000ff0400728c */ /* 0x000fe4000bf22070 */
[----:B------:R-:W-:Y:S02]  /*03f0*/  UPLOP3.LUT UP2, UPT, UPT, UPT, UPT, 0x80, 0x8 ;  /* 0x000000000008789c */ /* 0x000fe40003f4f070 */
[----:B---3--:R-:W-:-:S04]  /*0400*/  UISETP.NE.U32.AND UP0, UPT, UR6, URZ, UPT ;  /* 0x000000ff0600728c */ /* 0x008fc8000bf05070 */
[----:B------:R-:W-:-:S04]  /*0410*/  UISETP.NE.AND.EX UP0, UPT, UR7, URZ, UPT, UP0 ;  /* 0x000000ff0700728c */ /* 0x000fc8000bf05300 */
[----:B------:R-:W-:-:S04]  /*0420*/  UISETP.EQ.OR.EX UP3, UPT, UR5, URZ, !UP0, UP1 ;  /* 0x000000ff0500728c */ /* 0x000fc8000c762710 */
[----:B------:R-:W-:-:S05]  /*0430*/  UP2UR UR44, UPR, URZ, 0x8 ;  /* 0x00000008ff2c7883 */ /* 0x000fca0008000000 */
[----:B------:R-:W-:Y:S07]  /*0440*/  BRA.U !UP3, `(.L_x_8) ;  /* 0x000000010b207547 */ /* 0x000fee000b800000 */
[----:B------:R-:W-:Y:S01]  /*0450*/  UISETP.NE.U32.AND UP2, UPT, UR4, URZ, UPT ;  /* 0x000000ff0400728c */ /* 0x000fe2000bf45070 */
[----:B-----5:R-:W-:Y:S01]  /*0460*/  FSETP.NEU.AND P0, PT, R49, RZ, PT ;  /* 0x000000ff3100720b */ /* 0x020fe20003f0d000 */
[----:B------:R-:W-:Y:S02]  /*0470*/  USEL UR4, URZ, 0xffffffff, UP0 ;  /* 0xffffffffff047887 */ /* 0x000fe40008000000 */
[----:B------:R-:W-:-:S10]  /*0480*/  UISETP.NE.AND.EX UP2, UPT, UR5, URZ, UPT, UP2 ;  /* 0x000000ff0500728c */ /* 0x000fd4000bf45320 */
[----:B------:R-:W-:Y:S01]  /*0490*/  VOTEU.ANY UP1, P0 ;  /* 0x0000000000ff7886 */ /* 0x000fe20000020100 */
[----:B------:R-:W-:-:S04]  /*04a0*/  @!UP2 USEL UR4, URZ, 0xffffffff, UP1 ;  /* 0xffffffffff04a887 */ /* 0x000fc80008800000 */
[----:B------:R-:W-:-:S04]  /*04b0*/  ULOP3.LUT UR4, UR4, 0x1, URZ, 0xc0, !UPT ;  /* 0x0000000104047892 */ /* 0x000fc8000f8ec0ff */
[----:B------:R-:W-:-:S11]  /*04c0*/  UISETP.NE.U32.AND UP2, UPT, UR4, 0x1, UPT ;  /* 0x000000010400788c */ /* 0x000fd6000bf45070 */
.L_x_8:
[----:B-12---:R-:W1:Y:S01]  /*04d0*/  SHFL.IDX PT, R2, R104, RZ, 0x1f ;  /* 0x00001fff68027589 */ /* 0x006e6200000e0000 */
[----:B------:R-:W-:-:S04]  /*04e0*/  UISETP.NE.AND UP1, UPT, UR8, 0x2, UPT ;  /* 0x000000020800788c */ /* 0x000fc8000bf25270 */
[----:B------:R-:W-:Y:S01]  /*04f0*/  USEL UR13, URZ, 0x1, UP1 ;  /* 0x00000001ff0d7887 */ /* 0x000fe20008800000 */
[----:B-1----:R-:W-:-:S13]  /*0500*/  ISETP.NE.AND P0, PT, R2, RZ, PT ;  /* 0x000000ff0200720c */ /* 0x002fda0003f05270 */
[----:B------:R-:W-:Y:S05]  /*0510*/  @P0 BRA `(.L_x_9) ;  /* 0x0000000000480947 */ /* 0x000fea0003800000 */
[----:B------:R-:W1:Y:S01]  /*0520*/  S2UR UR5, SR_CgaCtaId ;  /* 0x00000000000579c3 */ /* 0x000e620000008800 */
[----:B------:R-:W-:Y:S01]  /*0530*/  UMOV UR6, 0x400 ;  /* 0x0000040000067882 */ /* 0x000fe20000000000 */
[----:B------:R-:W-:Y:S01]  /*0540*/  UMOV UR4, 0x1 ;  /* 0x0000000100047882 */ /* 0x000fe20000000000 */
[----:B------:R-:W-:Y:S01]  /*0550*/  ELECT P0, URZ, PT ;  /* 0x0000000000ff782f */ /* 0x000fe20003800000 */
[----:B-1----:R-:W-:Y:S02]  /*0560*/  ULEA UR5, UR5, UR6, 0x18 ;  /* 0x0000000605057291 */ /* 0x002fe4000f8ec0ff */
[----:B------:R-:W-:-:S04]  /*0570*/  UIADD3 UR6, UPT, UPT, -UR4, 0x100000, URZ ;  /* 0x0010000004067890 */ /* 0x000fc8000fffe1ff */
[----:B------:R-:W-:Y:S02]  /*0580*/  USHF.L.U32 UR7, UR6, 0xb, URZ ;  /* 0x0000000b06077899 */ /* 0x000fe400080006ff */
[----:B------:R-:W-:Y:S01]  /*0590*/  USHF.L.U32 UR6, UR6, 0x1, URZ ;  /* 0x0000000106067899 */ /* 0x000fe200080006ff */
[----:B------:R-:W1:Y:S11]  /*05a0*/  FENCE.VIEW.ASYNC.S ;  /* 0x00000000000073c6 */ /* 0x000e760000000000 */
[----:B-1----:R1:W2:Y:S01]  /*05b0*/  SYNCS.EXCH.64 URZ, [UR5], UR6 ;  /* 0x0000000605ff75b2 */ /* 0x0022a20008000100 */
[----:B------:R1:W3:Y:S01]  /*05c0*/  SYNCS.EXCH.64 URZ, [UR5+0x20], UR6 ;  /* 0x0000200605ff75b2 */ /* 0x0002e20008000100 */
[----:B------:R1:W4:Y:S01]  /*05d0*/  SYNCS.EXCH.64 URZ, [UR5+0x8], UR6 ;  /* 0x0000080605ff75b2 */ /* 0x0003220008000100 */
[----:B------:R1:W1:Y:S01]  /*05e0*/  SYNCS.EXCH.64 URZ, [UR5+0x28], UR6 ;  /* 0x0000280605ff75b2 */ /* 0x0002620008000100 */
[----:B------:R1:W1:Y:S01]  /*05f0*/  SYNCS.EXCH.64 URZ, [UR5+0x10], UR6 ;  /* 0x0000100605ff75b2 */ /* 0x0002620008000100 */
[----:B------:R1:W1:Y:S01]  /*0600*/  SYNCS.EXCH.64 URZ, [UR5+0x30], UR6 ;  /* 0x0000300605ff75b2 */ /* 0x0002620008000100 */
[----:B------:R1:W1:Y:S01]  /*0610*/  SYNCS.EXCH.64 URZ, [UR5+0x18], UR6 ;  /* 0x0000180605ff75b2 */ /* 0x0002620008000100 */
[----:B------:R1:W1:Y:S01]  /*0620*/  SYNCS.EXCH.64 URZ, [UR5+0x38], UR6 ;  /* 0x0000380605ff75b2 */ /* 0x0002620008000100 */
[----:B------:R-:W-:Y:S01]  /*0630*/  NOP ;  /* 0x0000000000007918 */ /* 0x000fe20000000000 */
.L_x_9:
[----:B------:R-:W2:Y:S01]  /*0640*/  SHFL.IDX PT, R2, R104, RZ, 0x1f ;  /* 0x00001fff68027589 */ /* 0x000ea200000e0000 */
[----:B------:R-:W-:Y:S01]  /*0650*/  NOP ;  /* 0x0000000000007918 */ /* 0x000fe20000000000 */
[----:B--2---:R-:W-:-:S13]  /*0660*/  ISETP.NE.AND P0, PT, R2, 0x1, PT ;  /* 0x000000010200780c */ /* 0x004fda0003f05270 */
[----:B------:R-:W-:Y:S05]  /*0670*/  @P0 BRA `(.L_x_10) ;  /* 0x0000000000400947 */ /* 0x000fea0003800000 */
[----:B-1----:R-:W1:Y:S01]  /*0680*/  S2UR UR6, SR_CgaCtaId ;  /* 0x00000000000679c3 */ /* 0x002e620000008800 */
[----:B------:R-:W-:Y:S01]  /*0690*/  UMOV UR7, 0x400 ;  /* 0x0000040000077882 */ /* 0x000fe20000000000 */
[----:B------:R-:W-:Y:S01]  /*06a0*/  UMOV UR5, 0x20 ;  /* 0x0000002000057882 */ /* 0x000fe20000000000 */
[----:B------:R-:W-:Y:S01]  /*06b0*/  UMOV UR4, 0x80 ;  /* 0x0000008000047882 */ /* 0x000fe20000000000 */
[----:B------:R-:W-:-:S04]  /*06c0*/  UIADD3 UR10, UPT, UPT, -UR5, 0x100000, URZ ;  /* 0x00100000050a7890 */ /* 0x000fc8000fffe1ff */
[----:B------:R-:W-:Y:S02]  /*06d0*/  USHF.L.U32 UR11, UR10, 0xb, URZ ;  /* 0x0000000b0a0b7899 */ /* 0x000fe400080006ff */
[----:B------:R-:W-:Y:S02]  /*06e0*/  USHF.L.U32 UR10, UR10, 0x1, URZ ;  /* 0x000000010a0a7899 */ /* 0x000fe400080006ff */
[----:B------:R-:W-:-:S04]  /*06f0*/  UIADD3 UR4, UPT, UPT, -UR4, 0x100000, URZ ;  /* 0x0010000004047890 */ /* 0x000fc8000fffe1ff */
[----:B------:R-:W-:Y:S02]  /*0700*/  USHF.L.U32 UR5, UR4, 0xb, URZ ;  /* 0x0000000b04057899 */ /* 0x000fe400080006ff */
[----:B------:R-:W-:Y:S01]  /*0710*/  USHF.L.U32 UR4, UR4, 0x1, URZ ;  /* 0x0000000104047899 */ /* 0x000fe200080006ff */
[----:B------:R-:W-:Y:S01]  /*0720*/  ELECT P0, URZ, PT ;  /* 0x0000000000ff782f */ /* 0x000fe20003800000 */
[----:B-1----:R-:W-:Y:S01]  /*0730*/  ULEA UR6, UR6, UR7, 0x18 ;  /* 0x0000000706067291 */ /* 0x002fe2000f8ec0ff */
[----:B------:R-:W1:Y:S11]  /*0740*/  FENCE.VIEW.ASYNC.S ;  /* 0x00000000000073c6 */ /* 0x000e760000000000 */
[----:B-1----:R2:W1:Y:S01]  /*0750*/  SYNCS.EXCH.64 URZ, [UR6+0x40], UR10 ;  /* 0x0000400a06ff75b2 */ /* 0x0024620008000100 */
[----:B------:R2:W1:Y:S02]  /*0760*/  SYNCS.EXCH.64 URZ, [UR6+0x48], UR4 ;  /* 0x0000480406ff75b2 */ /* 0x0004640008000100 */
[----:B--2---:R-:W-:Y:S01]  /*0770*/  NOP ;  /* 0x0000000000007918 */ /* 0x004fe20000000000 */
.L_x_10:
[----:B------:R-:W2:Y:S01]  /*0780*/  SHFL.IDX PT, R2, R104, RZ, 0x1f ;  /* 0x00001fff68027589 */ /* 0x000ea200000e0000 */
[----:B------:R-:W-:Y:S01]  /*0790*/  NOP ;  /* 0x0000000000007918 */ /* 0x000fe20000000000 */
[----:B--2---:R-:W-:-:S13]  /*07a0*/  ISETP.NE.AND P0, PT, R2, 0x3, PT ;  /* 0x000000030200780c */ /* 0x004fda0003f05270 */
[----:B------:R-:W-:Y:S05]  /*07b0*/  @P0 BRA `(.L_x_11) ;  /* 0x0000000000300947 */ /* 0x000fea0003800000 */
[----:B-1----:R-:W1:Y:S01]  /*07c0*/  S2UR UR5, SR_CgaCtaId ;  /* 0x00000000000579c3 */ /* 0x002e620000008800 */
        /* <DEDUP_REMOVED lines=8> */
[----:B-1----:R2:W1:Y:S01]  /*0850*/  SYNCS.EXCH.64 URZ, [UR5+0x50], UR6 ;  /* 0x0000500605ff75b2 */ /* 0x0024620008000100 */
[----:B------:R2:W1:Y:S02]  /*0860*/  SYNCS.EXCH.64 URZ, [UR5+0x58], UR6 ;  /* 0x0000580605ff75b2 */ /* 0x0004640008000100 */
[----:B--2---:R-:W-:Y:S01]  /*0870*/  NOP ;  /* 0x0000000000007918 */ /* 0x004fe20000000000 */
.L_x_11:
[----:B------:R-:W2:Y:S01]  /*0880*/  SHFL.IDX PT, R2, R104, RZ, 0x1f ;  /* 0x00001fff68027589 */ /* 0x000ea200000e0000 */
[----:B------:R-:W-:Y:S01]  /*0890*/  NOP ;  /* 0x0000000000007918 */ /* 0x000fe20000000000 */
[----:B--2---:R-:W-:-:S13]  /*08a0*/  ISETP.NE.AND P0, PT, R2, 0x4, PT ;  /* 0x000000040200780c */ /* 0x004fda0003f05270 */
[----:B------:R-:W-:Y:S05]  /*08b0*/  @P0 BRA `(.L_x_12) ;  /* 0x00000000004c0947 */ /* 0x000fea0003800000 */
[----:B-1----:R-:W1:Y:S01]  /*08c0*/  S2UR UR5, SR_CgaCtaId ;  /* 0x00000000000579c3 */ /* 0x002e620000008800 */
[----:B------:R-:W-:Y:S01]  /*08d0*/  UMOV UR7, 0x100 ;  /* 0x0000010000077882 */ /* 0x000fe20000000000 */
[----:B------:R-:W-:Y:S01]  /*08e0*/  UMOV UR6, 0x400 ;  /* 0x0000040000067882 */ /* 0x000fe20000000000 */
[----:B------:R-:W-:Y:S01]  /*08f0*/  USEL UR7, UR7, 0xe0, UP2 ;  /* 0x000000e007077887 */ /* 0x000fe20009000000 */
[----:B------:R-:W-:Y:S01]  /*0900*/  UMOV UR4, 0x1 ;  /* 0x0000000100047882 */ /* 0x000fe20000000000 */
[----:B------:R-:W-:Y:S01]  /*0910*/  ELECT P0, URZ, PT ;  /* 0x0000000000ff782f */ /* 0x000fe20003800000 */
[----:B------:R-:W-:-:S04]  /*0920*/  UIADD3 UR10, UPT, UPT, -UR4, 0x100000, URZ ;  /* 0x00100000040a7890 */ /* 0x000fc8000fffe1ff */
[----:B------:R-:W-:Y:S02]  /*0930*/  USHF.L.U32 UR11, UR10, 0xb, URZ ;  /* 0x0000000b0a0b7899 */ /* 0x000fe400080006ff */
[----:B------:R-:W-:Y:S02]  /*0940*/  USHF.L.U32 UR10, UR10, 0x1, URZ ;  /* 0x000000010a0a7899 */ /* 0x000fe400080006ff */
[----:B-1----:R-:W-:Y:S02]  /*0950*/  ULEA UR5, UR5, UR6, 0x18 ;  /* 0x0000000605057291 */ /* 0x002fe4000f8ec0ff */
[----:B------:R-:W-:-:S04]  /*0960*/  UIADD3 UR6, UPT, UPT, -UR7, 0x100000, URZ ;  /* 0x0010000007067890 */ /* 0x000fc8000fffe1ff */
[----:B------:R-:W-:Y:S02]  /*0970*/  USHF.L.U32 UR7, UR6, 0xb, URZ ;  /* 0x0000000b06077899 */ /* 0x000fe400080006ff */
[----:B------:R-:W-:Y:S01]  /*0980*/  USHF.L.U32 UR6, UR6, 0x1, URZ ;  /* 0x0000000106067899 */ /* 0x000fe200080006ff */
[----:B------:R-:W1:Y:S03]  /*0990*/  FENCE.VIEW.ASYNC.S ;  /* 0x00000000000073c6 */ /* 0x000e660000000000 */
[----:B-1----:R2:W1:Y:S08]  /*09a0*/  SYNCS.EXCH.64 URZ, [UR5+0x60], UR10 ;  /* 0x0000600a05ff75b2 */ /* 0x0024700008000100 */
[----:B------:R2:W1:Y:S01]  /*09b0*/  SYNCS.EXCH.64 URZ, [UR5+0x70], UR6 ;  /* 0x0000700605ff75b2 */ /* 0x0004620008000100 */
[----:B------:R2:W1:Y:S01]  /*09c0*/  SYNCS.EXCH.64 URZ, [UR5+0x68], UR10 ;  /* 0x0000680a05ff75b2 */ /* 0x0004620008000100 */
[----:B------:R2:W1:Y:S02]  /*09d0*/  SYNCS.EXCH.64 URZ, [UR5+0x78], UR6 ;  /* 0x0000780605ff75b2 */ /* 0x0004640008000100 */
[----:B--2---:R-:W-:Y:S01]  /*09e0*/  NOP ;  /* 0x0000000000007918 */ /* 0x004fe20000000000 */
.L_x_12:
        /* <DEDUP_REMOVED lines=18> */
[----:B------:R2:W1:Y:S01]  /*0b10*/  SYNCS.EXCH.64 URZ, [UR6+0xa0], UR4 ;  /* 0x0000a00406ff75b2 */ /* 0x0004620008000100 */
[----:B------:R2:W1:Y:S01]  /*0b20*/  SYNCS.EXCH.64 URZ, [UR6+0x88], UR10 ;  /* 0x0000880a06ff75b2 */ /* 0x0004620008000100 */
[----:B------:R2:W1:Y:S01]  /*0b30*/  SYNCS.EXCH.64 URZ, [UR6+0xa8], UR4 ;  /* 0x0000a80406ff75b2 */ /* 0x0004620008000100 */
[----:B------:R2:W1:Y:S01]  /*0b40*/  SYNCS.EXCH.64 URZ, [UR6+0x90], UR10 ;  /* 0x0000900a06ff75b2 */ /* 0x0004620008000100 */
[----:B------:R2:W1:Y:S01]  /*0b50*/  SYNCS.EXCH.64 URZ, [UR6+0xb0], UR4 ;  /* 0x0000b00406ff75b2 */ /* 0x0004620008000100 */
[----:B------:R2:W1:Y:S01]  /*0b60*/  SYNCS.EXCH.64 URZ, [UR6+0x98], UR10 ;  /* 0x0000980a06ff75b2 */ /* 0x0004620008000100 */
[----:B------:R2:W1:Y:S02]  /*0b70*/  SYNCS.EXCH.64 URZ, [UR6+0xb8], UR4 ;  /* 0x0000b80406ff75b2 */ /* 0x0004640008000100 */
[----:B--2---:R-:W-:Y:S01]  /*0b80*/  NOP ;  /* 0x0000000000007918 */ /* 0x004fe20000000000 */
.L_x_13:
        /* <DEDUP_REMOVED lines=14> */
[----:B------:R2:W1:Y:S01]  /*0c70*/  SYNCS.EXCH.64 URZ, [UR5+0xd0], UR6 ;  /* 0x0000d00605ff75b2 */ /* 0x0004620008000100 */
[----:B------:R2:W1:Y:S01]  /*0c80*/  SYNCS.EXCH.64 URZ, [UR5+0xc8], UR6 ;  /* 0x0000c80605ff75b2 */ /* 0x0004620008000100 */
[----:B------:R2:W1:Y:S02]  /*0c90*/  SYNCS.EXCH.64 URZ, [UR5+0xd8], UR6 ;  /* 0x0000d80605ff75b2 */ /* 0x0004640008000100 */
[----:B--2---:R-:W-:Y:S01]  /*0ca0*/  NOP ;  /* 0x0000000000007918 */ /* 0x004fe20000000000 */
.L_x_14:
[----:B-1----:R-:W1:Y:S01]  /*0cb0*/  S2UR UR5, SR_CTAID.X ;  /* 0x00000000000579c3 */ /* 0x002e620000002500 */
[----:B------:R-:W-:-:S05]  /*0cc0*/  CS2R.32 R97, SR_CgaSize ;  /* 0x0000000000617805 */ /* 0x000fca0000008a00 */
[----:B------:R-:W-:-:S05]  /*0cd0*/  IMAD R97, R97, -0xa0, RZ ;  /* 0xffffff6061617824 */ /* 0x000fca00078e02ff */
[----:B------:R-:W-:-:S14]  /*0ce0*/  R2UR UR7, R97 ;  /* 0x00000000610772ca */ /* 0x000fdc00000e0000 */
[----:B------:R-:W2:Y:S01]  /*0cf0*/  LDCU UR7, c[0x0][UR7+0x2b0] ;  /* 0x00005600070777ac */ /* 0x000ea20008000800 */
[----:B------:R-:W-:Y:S01]  /*0d00*/  NOP ;  /* 0x0000000000007918 */ /* 0x000fe20000000000 */
[----:B------:R-:W-:-:S05]  /*0d10*/  CS2R.32 R97, SR_CgaSize ;  /* 0x0000000000617805 */ /* 0x000fca0000008a00 */
[----:B------:R-:W-:-:S05]  /*0d20*/  IMAD R97, R97, -0xa0, RZ ;  /* 0xffffff6061617824 */ /* 0x000fca00078e02ff */
[----:B------:R-:W-:-:S14]  /*0d30*/  R2UR UR6, R97 ;  /* 0x00000000610672ca */ /* 0x000fdc00000e0000 */
[----:B------:R-:W3:Y:S01]  /*0d40*/  LDCU UR6, c[0x0][UR6+0x2b4] ;  /* 0x00005680060677ac */ /* 0x000ee20008000800 */
[----:B------:R-:W4:Y:S08]  /*0d50*/  S2UR UR4, SR_CTAID.Y ;  /* 0x00000000000479c3 */ /* 0x000f300000002600 */
[----:B------:R-:W3:Y:S01]  /*0d60*/  LDC R9, c[0x0][0xb24] ;  /* 0x0002c900ff097b82 */ /* 0x000ee20000000800 */
[----:B-1----:R-:W-:-:S02]  /*0d70*/  I2FP.F32.U32 R5, UR5 ;  /* 0x0000000500057c45 */ /* 0x002fc40008201000 */
[----:B------:R-:W-:-:S05]  /*0d80*/  CS2R.32 R3, SR_CgaSize ;  /* 0x0000000000037805 */ /* 0x000fca0000008a00 */
[----:B------:R-:W-:-:S06]  /*0d90*/  IMAD R3, R3, -0xa0, RZ ;  /* 0xffffff6003037824 */ /* 0x000fcc00078e02ff */
[----:B------:R-:W1:Y:S01]  /*0da0*/  LDC R3, c[0x0][R3+0x2a0] ;  /* 0x0000a80003037b82 */ /* 0x000e620000000800 */
[----:B------:R-:W-:Y:S01]  /*0db0*/  MOV R97, UR5 ;  /* 0x0000000500617c02 */ /* 0x000fe20008000f00 */
[----:B--2---:R-:W-:Y:S01]  /*0dc0*/  FMUL R5, R5, UR7 ;  /* 0x0000000705057c20 */ /* 0x004fe20008400000 */
[----:B----4-:R-:W-:Y:S02]  /*0dd0*/  I2FP.F32.U32 R4, UR4 ;  /* 0x0000000400047c45 */ /* 0x010fe40008201000 */
[----:B------:R-:W-:-:S05]  /*0de0*/  CS2R.32 R2, SR_CgaSize ;  /* 0x0000000000027805 */ /* 0x000fca0000008a00 */
[----:B------:R-:W-:-:S06]  /*0df0*/  IMAD R2, R2, -0xa0, RZ ;  /* 0xffffff6002027824 */ /* 0x000fcc00078e02ff */
[----:B------:R-:W2:Y:S01]  /*0e00*/  LDC R2, c[0x0][R2+0x2a4] ;  /* 0x0000a90002027b82 */ /* 0x000ea20000000800 */
[----:B------:R-:W4:Y:S01]  /*0e10*/  F2I.U32.TRUNC.NTZ R90, R5 ;  /* 0x00000005005a7305 */ /* 0x000f22000020f000 */
[----:B------:R-:W-:Y:S01]  /*0e20*/  MOV R91, UR4 ;  /* 0x00000004005b7c02 */ /* 0x000fe20008000f00 */
[----:B---3--:R-:W-:-:S05]  /*0e30*/  FMUL R4, R4, UR6 ;  /* 0x0000000604047c20 */ /* 0x008fca0008400000 */
[----:B------:R-:W-:Y:S01]  /*0e40*/  BAR.SYNC.DEFER_BLOCKING 0x0 ;  /* 0x0000000000007b1d */ /* 0x000fe20000010000 */
[----:B------:R-:W-:-:S05]  /*0e50*/  ISETP.GE.AND P0, PT, R9, 0x1, PT ;  /* 0x000000010900780c */ /* 0x000fca0003f06270 */
[----:B------:R-:W3:Y:S02]  /*0e60*/  F2I.U32.TRUNC.NTZ R79, R4 ;  /* 0x00000004004f7305 */ /* 0x000ee4000020f000 */
[----:B------:R-:W2:Y:S01]  /*0e70*/  S2UR UR36, SR_CTAID.Z ;  /* 0x00000000002479c3 */ /* 0x000ea20000002700 */
[----:B----4-:R-:W-:-:S05]  /*0e80*/  IADD3 R90, PT, PT, -R90, RZ, RZ ;  /* 0x000000ff5a5a7210 */ /* 0x010fca0007ffe1ff */
[----:B-1----:R-:W-:Y:S01]  /*0e90*/  IMAD R90, R3, R90, UR5 ;  /* 0x00000005035a7e24 */ /* 0x002fe2000f8e025a */
[----:B---3--:R-:W-:-:S05]  /*0ea0*/  IADD3 R79, PT, PT, -R79, RZ, RZ ;  /* 0x000000ff4f4f7210 */ /* 0x008fca0007ffe1ff */
[----:B--2---:R-:W-:Y:S01]  /*0eb0*/  IMAD R79, R2, R79, UR4 ;  /* 0x00000004024f7e24 */ /* 0x004fe2000f8e024f */
[----:B------:R-:W-:Y:S06]  /*0ec0*/  @!P0 BRA `(.L_x_15) ;  /* 0x0000000000b88947 */ /* 0x000fec0003800000 */
[----:B------:R-:W1:Y:S01]  /*0ed0*/  LDC.64 R4, c[0x0][0xb18] ;  /* 0x0002c600ff047b82 */ /* 0x000e620000000a00 */
[----:B------:R-:W-:-:S07]  /*0ee0*/  ISETP.NE.AND P0, PT, R9, 0x1, PT ;  /* 0x000000010900780c */ /* 0x000fce0003f05270 */
[----:B------:R-:W2:Y:S08]  /*0ef0*/  LDC R10, c[0x0][0xb0c] ;  /* 0x0002c300ff0a7b82 */ /* 0x000eb00000000800 */
[----:B------:R-:W3:Y:S08]  /*0f00*/  LDC R11, c[0x0][0x370] ;  /* 0x0000dc00ff0b7b82 */ /* 0x000ef00000000800 */
[----:B------:R-:W4:Y:S01]  /*0f10*/  LDC R12, c[0x0][0x374] ;  /* 0x0000dd00ff0c7b82 */ /* 0x000f220000000800 */
[----:B-1----:R-:W-:-:S07]  /*0f20*/  ISETP.NE.AND P1, PT, R4, 0x1, PT ;  /* 0x000000010400780c */ /* 0x002fce0003f25270 */
[----:B------:R-:W3:Y:S01]  /*0f30*/  LDC.64 R6, c[0x0][0xb10] ;  /* 0x0002c400ff067b82 */ /* 0x000ee20000000a00 */
[----:B--2---:R-:W-:-:S07]  /*0f40*/  ISETP.NE.AND P2, PT, R10, 0x1, PT ;  /* 0x000000010a00780c */ /* 0x004fce0003f45270 */
[----:B------:R-:W1:Y:S08]  /*0f50*/  LDC R8, c[0x0][0xb20] ;  /* 0x0002c800ff087b82 */ /* 0x000e700000000800 */
[----:B------:R-:W2:Y:S01]  /*0f60*/  LDC.64 R2, c[0x0][0xb28] ;  /* 0x0002ca00ff027b82 */ /* 0x000ea20000000a00 */
[----:B----4-:R-:W-:-:S04]  /*0f70*/  IMAD.HI.U32 R13, R12, R5, RZ ;  /* 0x000000050c0d7227 */ /* 0x010fc800078e00ff */
[----:B------:R-:W-:-:S04]  /*0f80*/  IMAD.HI.U32 R5, R91, R5, RZ ;  /* 0x000000055b057227 */ /* 0x000fc800078e00ff */
[----:B---3--:R-:W-:-:S04]  /*0f90*/  IMAD.HI.U32 R14, R11, R6, RZ ;  /* 0x000000060b0e7227 */ /* 0x008fc800078e00ff */
[----:B------:R-:W-:Y:S01]  /*0fa0*/  IMAD.HI.U32 R16, R97, R6, RZ ;  /* 0x0000000661107227 */ /* 0x000fe200078e00ff */
[-C--:B------:R-:W-:Y:S02]  /*0fb0*/  @P2 SHF.R.U32.HI R11, RZ, R7.reuse, R14 ;  /* 0x00000007ff0b2219 */ /* 0x080fe4000001160e */
[-C--:B-1----:R-:W-:Y:S02]  /*0fc0*/  @P1 SHF.R.U32.HI R12, RZ, R8.reuse, R13 ;  /* 0x00000008ff0c1219 */ /* 0x082fe4000001160d */
[----:B------:R-:W-:Y:S02]  /*0fd0*/  SHF.R.U32.HI R8, RZ, R8, R5 ;  /* 0x00000008ff087219 */ /* 0x000fe40000011605 */
[----:B------:R-:W-:Y:S02]  /*0fe0*/  SHF.R.U32.HI R16, RZ, R7, R16 ;  /* 0x00000007ff107219 */ /* 0x000fe40000011610 */
[----:B------:R-:W-:Y:S01]  /*0ff0*/  SEL R5, R91, R8, !P1 ;  /* 0x000000085b057207 */ /* 0x000fe20004800000 */
[----:B--2---:R-:W-:Y:S01]  /*1000*/  IMAD.HI.U32 R14, R12, R2, RZ ;  /* 0x000000020c0e7227 */ /* 0x004fe200078e00ff */
[----:B------:R-:W-:-:S03]  /*1010*/  SEL R7, R97, R16, !P2 ;  /* 0x0000001061077207 */ /* 0x000fc60005000000 */
[----:B------:R-:W-:Y:S01]  /*1020*/  IMAD.HI.U32 R6, R11, R2, RZ ;  /* 0x000000020b067227 */ /* 0x000fe200078e00ff */
[----:B------:R-:W-:-:S04]  /*1030*/  @P0 SHF.R.U32.HI R12, RZ, R3, R14 ;  /* 0x00000003ff0c0219 */ /* 0x000fc8000001160e */
[----:B------:R-:W-:Y:S01]  /*1040*/  @P0 SHF.R.U32.HI R11, RZ, R3, R6 ;  /* 0x00000003ff0b0219 */ /* 0x000fe20000011606 */
[----:B------:R-:W-:-:S04]  /*1050*/  IMAD R12, R12, R9, RZ ;  /* 0x000000090c0c7224 */ /* 0x000fc800078e02ff */
[----:B------:R-:W-:Y:S01]  /*1060*/  IMAD R6, R11, R9, RZ ;  /* 0x000000090b067224 */ /* 0x000fe200078e02ff */
[----:B------:R-:W-:-:S04]  /*1070*/  ISETP.GE.AND P1, PT, R5, R12, PT ;  /* 0x0000000c0500720c */ /* 0x000fc80003f26270 */
[----:B------:R-:W-:Y:S01]  /*1080*/  ISETP.GE.OR P1, PT, R7, R6, P1 ;  /* 0x000000060700720c */ /* 0x000fe20000f26670 */
[----:B------:R-:W-:-:S05]  /*1090*/  IMAD.HI.U32 R6, R5, R2, RZ ;  /* 0x0000000205067227 */ /* 0x000fca00078e00ff */
[----:B------:R-:W-:-:S04]  /*10a0*/  SHF.R.U32.HI R6, RZ, R3, R6 ;  /* 0x00000003ff067219 */ /* 0x000fc80000011606 */
[----:B------:R-:W-:-:S03]  /*10b0*/  SEL R6, R5, R6, !P0 ;  /* 0x0000000605067207 */ /* 0x000fc60004000000 */
[----:B------:R-:W-:Y:S01]  /*10c0*/  @!P1 IMAD.HI.U32 R8, R7, R2, RZ ;  /* 0x0000000207089227 */ /* 0x000fe200078e00ff */
[----:B------:R-:W-:-:S04]  /*10d0*/  IADD3 R2, PT, PT, -R6, RZ, RZ ;  /* 0x000000ff06027210 */ /* 0x000fc80007ffe1ff */
[----:B------:R-:W-:Y:S01]  /*10e0*/  @!P1 SHF.R.U32.HI R8, RZ, R3, R8 ;  /* 0x00000003ff089219 */ /* 0x000fe20000011608 */
[----:B------:R-:W-:-:S03]  /*10f0*/  IMAD R2, R9, R2, R5 ;  /* 0x0000000209027224 */ /* 0x000fc600078e0205 */
[----:B------:R-:W-:Y:S02]  /*1100*/  @!P1 SEL R3, R7, R8, !P0 ;  /* 0x0000000807039207 */ /* 0x000fe40004000000 */
[----:B------:R-:W-:-:S03]  /*1110*/  IADD3 R8, PT, PT, -R5, RZ, RZ ;  /* 0x000000ff05087210 */ /* 0x000fc60007ffe1ff */
[--C-:B------:R-:W-:Y:S02]  /*1120*/  @!P1 IMAD.IADD R6, R6, 0x1, -R3.reuse ;  /* 0x0000000106069824 */ /* 0x100fe400078e0a03 */
[----:B------:R-:W-:Y:S01]  /*1130*/  @!P1 IMAD R3, R2, R11, R3 ;  /* 0x0000000b02039224 */ /* 0x000fe200078e0203 */
[----:B------:R-:W-:Y:S01]  /*1140*/  IADD3 R2, PT, PT, -R7, RZ, RZ ;  /* 0x000000ff07027210 */ /* 0x000fe20007ffe1ff */
[----:B------:R-:W-:Y:S02]  /*1150*/  @!P1 IMAD R5, R6, R9, R7 ;  /* 0x0000000906059224 */ /* 0x000fe400078e0207 */
[----:B------:R-:W-:Y:S02]  /*1160*/  IMAD R8, R4, R8, R91 ;  /* 0x0000000804087224 */ /* 0x000fe400078e025b */
[----:B------:R-:W-:Y:S02]  /*1170*/  @!P1 IMAD.MOV.U32 R7, RZ, RZ, R3 ;  /* 0x000000ffff079224 */ /* 0x000fe400078e0003 */
[----:B------:R-:W-:-:S02]  /*1180*/  IMAD R2, R10, R2, R97 ;  /* 0x000000020a027224 */ /* 0x000fc400078e0261 */
[----:B------:R-:W-:Y:S02]  /*1190*/  IMAD R91, R5, R4, R8 ;  /* 0x00000004055b7224 */ /* 0x000fe400078e0208 */
[----:B------:R-:W-:Y:S02]  /*11a0*/  IMAD R97, R7, R10, R2 ;  /* 0x0000000a07617224 */ /* 0x000fe400078e0202 */
.L_x_15:
[----:B------:R-:W1:Y:S01]  /*11b0*/  LDCU UR4, c[0x0][0xb30] ;  /* 0x00016600ff0477ac */ /* 0x000e620008000800 */
[----:B------:R-:W2:Y:S08]  /*11c0*/  S2UR UR37, SR_CgaCtaId ;  /* 0x00000000002579c3 */ /* 0x000eb00000008800 */
[----:B------:R-:W3:Y:S01]  /*11d0*/  LDC R40, c[0x0][0xb24] ;  /* 0x0002c900ff287b82 */ /* 0x000ee20000000800 */
[----:B-1----:R-:W-:-:S09]  /*11e0*/  UISETP.NE.AND UP1, UPT, UR4, 0x1, UPT ;  /* 0x000000010400788c */ /* 0x002fd2000bf25270 */
[----:B--2---:R-:W-:Y:S05]  /*11f0*/  BRA.U UP1, `(.L_x_16) ;  /* 0x0000000101407547 */ /* 0x004fea000b800000 */
[----:B------:R-:W1:Y:S08]  /*1200*/  LDC.64 R4, c[0x0][0xb10] ;  /* 0x0002c400ff047b82 */ /* 0x000e700000000a00 */
[----:B------:R-:W2:Y:S08]  /*1210*/  LDC.64 R2, c[0x0][0xb18] ;  /* 0x0002c600ff027b82 */ /* 0x000eb00000000a00 */
[----:B------:R-:W4:Y:S08]  /*1220*/  LDC R6, c[0x0][0xb20] ;  /* 0x0002c800ff067b82 */ /* 0x000f300000000800 */
[----:B------:R-:W3:Y:S01]  /*1230*/  LDC R8, c[0x0][0xb0c] ;  /* 0x0002c300ff087b82 */ /* 0x000ee20000000800 */
[----:B-1----:R-:W-:-:S05]  /*1240*/  IMAD.HI.U32 R4, R97, R4, RZ ;  /* 0x0000000461047227 */ /* 0x002fca00078e00ff */
[----:B------:R-:W-:Y:S01]  /*1250*/  SHF.R.U32.HI R4, RZ, R5, R4 ;  /* 0x00000005ff047219 */ /* 0x000fe20000011604 */
[----:B--2---:R-:W-:Y:S01]  /*1260*/  IMAD.HI.U32 R3, R91, R3, RZ ;  /* 0x000000035b037227 */ /* 0x004fe200078e00ff */
[----:B------:R-:W-:-:S04]  /*1270*/  ISETP.NE.AND P0, PT, R2, 0x1, PT ;  /* 0x000000010200780c */ /* 0x000fc80003f05270 */
[----:B----4-:R-:W-:-:S04]  /*1280*/  SHF.R.U32.HI R6, RZ, R6, R3 ;  /* 0x00000006ff067219 */ /* 0x010fc80000011603 */
[----:B------:R-:W-:Y:S02]  /*1290*/  SEL R3, R91, R6, !P0 ;  /* 0x000000065b037207 */ /* 0x000fe40004000000 */
[----:B---3--:R-:W-:-:S04]  /*12a0*/  ISETP.NE.AND P1, PT, R8, 0x1, PT ;  /* 0x000000010800780c */ /* 0x008fc80003f25270 */
[----:B------:R-:W-:-:S05]  /*12b0*/  SEL R4, R97, R4, !P1 ;  /* 0x0000000461047207 */ /* 0x000fca0004800000 */
[----:B------:R-:W-:Y:S02]  /*12c0*/  IMAD.IADD R5, R3, 0x1, -R4 ;  /* 0x0000000103057824 */ /* 0x000fe400078e0a04 */
[----:B------:R-:W-:Y:S02]  /*12d0*/  IMAD.IADD R3, R4, 0x1, -R3 ;  /* 0x0000000104037824 */ /* 0x000fe400078e0a03 */
[----:B------:R-:W-:Y:S02]  /*12e0*/  IMAD R97, R5, R8, R97 ;  /* 0x0000000805617224 */ /* 0x000fe400078e0261 */
[----:B------:R-:W-:-:S07]  /*12f0*/  IMAD R91, R3, R2, R91 ;  /* 0x00000002035b7224 */ /* 0x000fce00078e025b */
.L_x_16:
[----:B------:R-:W-:Y:S01]  /*1300*/  BAR.SYNC.DEFER_BLOCKING 0x0 ;  /* 0x0000000000007b1d */ /* 0x000fe20000010000 */
[----:B------:R-:W-:Y:S01]  /*1310*/  UISETP.NE.AND UP1, UPT, UR8, 0x2, UPT ;  /* 0x000000020800788c */ /* 0x000fe2000bf25270 */
[----:B------:R-:W-:Y:S02]  /*1320*/  ISETP.NE.OR P5, PT, R0, 0x2, !P5 ;  /* 0x000000020000780c */ /* 0x000fe40006fa5670 */
[----:B------:R-:W-:-:S06]  /*1330*/  LOP3.LUT R2, R101, 0x1f, RZ, 0xc0, !PT ;  /* 0x0000001f65027812 */ /* 0x000fcc00078ec0ff */
[----:B------:R-:W-:Y:S05]  /*1340*/  BRA.U UP1, `(.L_x_17) ;  /* 0x0000001101547547 */ /* 0x000fea000b800000 */
[----:B------:R-:W1:Y:S01]  /*1350*/  LDCU UR13, c[0x0][0x38c] ;  /* 0x00007180ff0d77ac */ /* 0x000e620008000800 */
[----:B------:R-:W2:Y:S01]  /*1360*/  LDC R9, c[0x0][0x370] ;  /* 0x0000dc00ff097b82 */ /* 0x000ea20000000800 */
[----:B------:R-:W-:Y:S01]  /*1370*/  PLOP3.LUT P1, PT, PT, PT, UP2, 0x80, 0x8 ;  /* 0x000000000008781c */ /* 0x000fe20003f2f028 */
[----:B------:R-:W-:Y:S01]  /*1380*/  IMAD.MOV.U32 R15, RZ, RZ, 0x1 ;  /* 0x00000001ff0f7424 */ /* 0x000fe200078e00ff */
[----:B------:R-:W-:Y:S01]  /*1390*/  ISETP.EQ.OR P4, PT, R2, RZ, P5 ;  /* 0x000000ff0200720c */ /* 0x000fe20002f82670 */
[----:B------:R-:W-:Y:S01]  /*13a0*/  IMAD.MOV.U32 R14, RZ, RZ, RZ ;  /* 0x000000ffff0e7224 */ /* 0x000fe200078e00ff */
[----:B------:R-:W-:Y:S02]  /*13b0*/  PLOP3.LUT P1, PT, P1, PT, PT, 0x8, 0x80 ;  /* 0x000000000080781c */ /* 0x000fe40000f2e170 */
[----:B------:R-:W-:Y:S01]  /*13c0*/  CS2R R12, SRZ ;  /* 0x00000000000c7805 */ /* 0x000fe2000001ff00 */
[----:B------:R-:W-:Y:S01]  /*13d0*/  IMAD.MOV.U32 R10, RZ, RZ, 0x1 ;  /* 0x00000001ff0a7424 */ /* 0x000fe200078e00ff */
[----:B------:R-:W4:Y:S01]  /*13e0*/  LDC R0, c[0x0][0x374] ;  /* 0x0000dd00ff007b82 */ /* 0x000f220000000800 */
[----:B------:R-:W2:Y:S01]  /*13f0*/  LDCU.64 UR22, c[0x0][0x348] ;  /* 0x00006900ff1677ac */ /* 0x000ea20008000a00 */
[----:B------:R-:W-:Y:S01]  /*1400*/  UMOV UR6, URZ ;  /* 0x000000ff00067c82 */ /* 0x000fe20008000000 */
[----:B-1----:R-:W-:-:S04]  /*1410*/  UIADD3 UR5, UPT, UPT, UR13, 0x3f, URZ ;  /* 0x0000003f0d057890 */ /* 0x002fc8000fffe0ff */
[----:B------:R-:W-:-:S04]  /*1420*/  USHF.R.S32.HI UR4, URZ, 0x1f, UR5 ;  /* 0x0000001fff047899 */ /* 0x000fc80008011405 */
[----:B------:R-:W-:-:S04]  /*1430*/  ULEA.HI UR4, UR4, UR5, URZ, 0x6 ;  /* 0x0000000504047291 */ /* 0x000fc8000f8f30ff */
[----:B------:R-:W-:Y:S02]  /*1440*/  USHF.R.S32.HI UR15, URZ, 0x6, UR4 ;  /* 0x00000006ff0f7899 */ /* 0x000fe40008011404 */
[----:B------:R-:W-:Y:S02]  /*1450*/  UIADD3 UR4, UPT, UPT, UR13, -0x1, URZ ;  /* 0xffffffff0d047890 */ /* 0x000fe4000fffe0ff */
[----:B------:R-:W-:Y:S02]  /*1460*/  UISETP.LT.U32.AND UP0, UPT, UR15, 0x4, UPT ;  /* 0x000000040f00788c */ /* 0x000fe4000bf01070 */
[----:B------:R-:W-:Y:S02]  /*1470*/  UISETP.GE.U32.AND UP1, UPT, UR4, -0x7f, UPT ;  /* 0xffffff810400788c */ /* 0x000fe4000bf26070 */
[----:B------:R-:W-:Y:S02]  /*1480*/  USEL UR14, UR15, 0x4, UP0 ;  /* 0x000000040f0e7887 */ /* 0x000fe40008000000 */
[----:B------:R-:W-:-:S02]  /*1490*/  UIADD3 UR13, UPT, UPT, UR13, 0x7e, URZ ;  /* 0x0000007e0d0d7890 */ /* 0x000fc4000fffe0ff */
[----:B------:R-:W-:Y:S02]  /*14a0*/  UIADD3 UR5, UPT, UPT, UR14, -0x1, URZ ;  /* 0xffffffff0e057890 */ /* 0x000fe4000fffe0ff */
[----:B------:R-:W-:-:S03]  /*14b0*/  UIADD3 UR7, UPT, UPT, UR15, -UR14, URZ ;  /* 0x8000000e0f077290 */ /* 0x000fc6000fffe0ff */
[----:B------:R-:W-:-:S04]  /*14c0*/  @UP1 UIADD3 UR5, UPT, UPT, UR14, URZ, URZ ;  /* 0x000000ff0e051290 */ /* 0x000fc8000fffe0ff */
[----:B--2---:R-:W-:-:S12]  /*14d0*/  UIADD3 UR5, UPT, UPT, UR5, 0x1, URZ ;  /* 0x0000000105057890 */ /* 0x004fd8000fffe0ff */
.L_x_35:
[----:B------:R-:W-:Y:S01]  /*14e0*/  UISETP.NE.AND UP0, UPT, UR37, URZ, UPT ;  /* 0x000000ff2500728c */ /* 0x000fe2000bf05270 */
[----:B------:R-:W1:Y:S08]  /*14f0*/  S2UR UR37, SR_CgaCtaId ;  /* 0x00000000002579c3 */ /* 0x000e700000008800 */
[----:B------:R-:W-:Y:S05]  /*1500*/  BRA.U UP0, `(.L_x_18) ;  /* 0x0000000100347547 */ /* 0x000fea000b800000 */
[----:B------:R-:W2:Y:S01]  /*1510*/  S2R R2, SR_CgaCtaId ;  /* 0x0000000000027919 */ /* 0x000ea20000008800 */
[----:B------:R-:W-:-:S04]  /*1520*/  MOV R3, 0x400 ;  /* 0x0000040000037802 */ /* 0x000fc80000000f00 */
[----:B--2---:R-:W-:Y:S02]  /*1530*/  LEA R3, R2, R3, 0x18 ;  /* 0x0000000302037211 */ /* 0x004fe400078ec0ff */
[----:B------:R-:W-:-:S03]  /*1540*/  SHF.L.U32 R2, R10, 0x1f, RZ ;  /* 0x0000001f0a027819 */ /* 0x000fc600000006ff */
[----:B------:R-:W-:-:S04]  /*1550*/  IMAD R3, R12, 0x8, R3 ;  /* 0x000000080c037824 */ /* 0x000fc800078e0203 */
[----:B------:R-:W2:Y:S02]  /*1560*/  SYNCS.PHASECHK.TRANS64.TRYWAIT P0, [R3+URZ+0xd0], R2 ;  /* 0x0000d002030075a7 */ /* 0x000ea400080011ff */
[----:B--2---:R-:W-:Y:S05]  /*1570*/  @!P0 BRA `(.L_x_19) ;  /* 0x0000004800c08947 */ /* 0x004fea0003800000 */
.L_x_95:
[----:B------:R-:W-:Y:S01]  /*1580*/  VIADD R12, R12, 0x1 ;  /* 0x000000010c0c7836 */ /* 0x000fe20000000000 */
[----:B------:R2:W-:Y:S04]  /*1590*/  SYNCS.ARRIVE.TRANS64.A1T0 RZ, [R3+URZ+0xc0], RZ ;  /* 0x0000c0ff03ff79a7 */ /* 0x0005e800081000ff */
[----:B------:R-:W-:-:S04]  /*15a0*/  ISETP.NE.AND P0, PT, R12, 0x2, PT ;  /* 0x000000020c00780c */ /* 0x000fc80003f05270 */
[----:B------:R-:W-:Y:S02]  /*15b0*/  SEL R12, R12, RZ, P0 ;  /* 0x000000ff0c0c7207 */ /* 0x000fe40000000000 */
[----:B--2---:R-:W-:-:S04]  /*15c0*/  SEL R3, RZ, 0x1, P0 ;  /* 0x00000001ff037807 */ /* 0x004fc80000000000 */
[----:B------:R-:W-:-:S07]  /*15d0*/  LOP3.LUT R10, R10, R3, RZ, 0x3c, !PT ;  /* 0x000000030a0a7212 */ /* 0x000fce00078e3cff */
.L_x_18:
[----:B------:R-:W-:Y:S01]  /*15e0*/  UMOV UR4, 0x400 ;  /* 0x0000040000047882 */ /* 0x000fe20000000000 */
[----:B------:R-:W-:Y:S01]  /*15f0*/  SHF.L.U32 R2, R15, 0x1f, RZ ;  /* 0x0000001f0f027819 */ /* 0x000fe200000006ff */
[----:B-1----:R-:W-:Y:S01]  /*1600*/  ULEA UR4, UR37, UR4, 0x18 ;  /* 0x0000000425047291 */ /* 0x002fe2000f8ec0ff */
[----:B------:R-:W-:Y:S01]  /*1610*/  R2UR UR35, R97 ;  /* 0x00000000612372ca */ /* 0x000fe200000e0000 */
[----:B------:R-:W-:Y:S01]  /*1620*/  UISETP.GE.U32.AND UP0, UPT, UR13, 0x7f, UPT ;  /* 0x0000007f0d00788c */ /* 0x000fe2000bf06070 */
[----:B------:R-:W-:Y:S01]  /*1630*/  R2UR UR11, R91 ;  /* 0x000000005b0b72ca */ /* 0x000fe200000e0000 */
[----:B------:R-:W-:Y:S01]  /*1640*/  ULEA UR8, UR6, UR4, 0x3 ;  /* 0x0000000406087291 */ /* 0x000fe2000f8e18ff */
[----:B------:R-:W-:-:S08]  /*1650*/  UMOV UR24, URZ ;  /* 0x000000ff00187c82 */ /* 0x000fd00008000000 */
[----:B------:R1:W2:Y:S01]  /*1660*/  SYNCS.PHASECHK.TRANS64.TRYWAIT P0, [UR8+0x20], R2 ;  /* 0x00002002ff0075a7 */ /* 0x0002a20008001108 */
[----:B------:R-:W-:Y:S02]  /*1670*/  USHF.L.U32 UR35, UR35, 0x6, URZ ;  /* 0x0000000623237899 */ /* 0x000fe400080006ff */
[----:B------:R-:W-:Y:S01]  /*1680*/  USHF.L.U32 UR11, UR11, 0x6, URZ ;  /* 0x000000060b0b7899 */ /* 0x000fe200080006ff */
[----:B------:R-:W-:Y:S11]  /*1690*/  BRA.U !UP0, `(.L_x_20) ;  /* 0x0000000108a47547 */ /* 0x000ff6000b800000 */
[----:B------:R-:W-:Y:S01]  /*16a0*/  UMOV UR16, URZ ;  /* 0x000000ff00107c82 */ /* 0x000fe20008000000 */
[----:B------:R-:W-:-:S05]  /*16b0*/  UMOV UR17, UR6 ;  /* 0x0000000600117c82 */ /* 0x000fca0008000000 */
.L_x_25:
[----:B-1----:R-:W-:Y:S01]  /*16c0*/  ULEA UR33, UR17, UR4, 0x3 ;  /* 0x0000000411217291 */ /* 0x002fe2000f8e18ff */
[----:B--2---:R-:W-:Y:S01]  /*16d0*/  @!P5 MOV R3, 0x2000 ;  /* 0x000020000003d802 */ /* 0x004fe20000000f00 */
[----:B--2---:R-:W-:Y:S10]  /*16e0*/  @P0 BRA `(.L_x_21) ;  /* 0x00000000000c0947 */ /* 0x004ff40003800000 */
[----:B------:R-:W-:-:S04]  /*16f0*/  SHF.L.U32 R5, R15, 0x1f, RZ ;  /* 0x0000001f0f057819 */ /* 0x000fc800000006ff */
[----:B------:R-:W2:Y:S02]  /*1700*/  SYNCS.PHASECHK.TRANS64.TRYWAIT P0, [UR33+0x20], R5 ;  /* 0x00002005ff0075a7 */ /* 0x000ea40008001121 */
[----:B--2---:R-:W-:Y:S05]  /*1710*/  @!P0 BRA `(.L_x_22) ;  /* 0x00000048006c8947 */ /* 0x004fea0003800000 */
.L_x_21:
[----:B------:R2:W-:Y:S01]  /*1720*/  @!P5 SYNCS.ARRIVE.TRANS64 RZ, [UR33], R3 ;  /* 0x00000003ffffd9a7 */ /* 0x0005e20008000021 */
[----:B------:R-:W-:Y:S04]  /*1730*/  BSSY.RECONVERGENT B0, `(.L_x_23) ;  /* 0x0000003000007945 */ /* 0x000fe80003800200 */
[----:B------:R-:W-:Y:S05]  /*1740*/  @P4 BRA `(.L_x_24) ;  /* 0x0000000000044947 */ /* 0x000fea0003800000 */
[----:B------:R-:W-:Y:S05]  /*1750*/  BPT.TRAP 0x1 ;  /* 0x000000040000795c */ /* 0x000fea0000300000 */
.L_x_24:
[----:B------:R-:W-:Y:S05]  /*1760*/  BSYNC.RECONVERGENT B0 ;  /* 0x0000000000007941 */ /* 0x000fea0003800200 */
.L_x_23:
[----:B------:R-:W-:Y:S02]  /*1770*/  UIADD3 UR6, UPT, UPT, UR17, 0x1, URZ ;  /* 0x0000000111067890 */ /* 0x000fe4000fffe0ff */
[----:B------:R-:W-:Y:S02]  /*1780*/  UIADD3 UR26, UP1, UPT, UR22, 0x80, URZ ;  /* 0x00000080161a7890 */ /* 0x000fe4000ff3e0ff */
[----:B------:R-:W-:Y:S02]  /*1790*/  UISETP.NE.AND UP0, UPT, UR6, 0x4, UPT ;  /* 0x000000040600788c */ /* 0x000fe4000bf05270 */
[----:B------:R-:W-:Y:S02]  /*17a0*/  USHF.L.U32 UR34, UR16, 0x6, URZ ;  /* 0x0000000610227899 */ /* 0x000fe400080006ff */
[----:B------:R-:W-:Y:S02]  /*17b0*/  USEL UR9, URZ, 0x1, UP0 ;  /* 0x00000001ff097887 */ /* 0x000fe40008000000 */
[----:B------:R-:W-:-:S02]  /*17c0*/  USEL UR6, UR6, URZ, UP0 ;  /* 0x000000ff06067287 */ /* 0x000fc40008000000 */
[----:B------:R-:W-:Y:S02]  /*17d0*/  UIADD3 UR20, UP0, UPT, UR22, 0x180, URZ ;  /* 0x0000018016147890 */ /* 0x000fe4000ff1e0ff */
[----:B------:R-:W-:Y:S01]  /*17e0*/  ULEA UR8, UR6, UR4, 0x3 ;  /* 0x0000000406087291 */ /* 0x000fe2000f8e18ff */
[----:B------:R-:W-:Y:S01]  /*17f0*/  LOP3.LUT R15, R15, UR9, RZ, 0x3c, !PT ;  /* 0x000000090f0f7c12 */ /* 0x000fe2000f8e3cff */
[----:B------:R-:W-:Y:S02]  /*1800*/  UIADD3.X UR27, UPT, UPT, URZ, UR23, URZ, UP1, !UPT ;  /* 0x00000017ff1b7290 */ /* 0x000fe40008ffe4ff */
[----:B------:R-:W-:Y:S01]  /*1810*/  UIADD3.X UR21, UPT, UPT, URZ, UR23, URZ, UP0, !UPT ;  /* 0x00000017ff157290 */ /* 0x000fe200087fe4ff */
[----:B-1----:R-:W-:Y:S01]  /*1820*/  SHF.L.U32 R2, R15, 0x1f, RZ ;  /* 0x0000001f0f027819 */ /* 0x002fe200000006ff */
[----:B------:R-:W-:Y:S01]  /*1830*/  UMOV UR18, 0x0 ;  /* 0x0000000000127882 */ /* 0x000fe20000000000 */
[----:B------:R-:W-:Y:S01]  /*1840*/  UMOV UR19, 0x10000000 ;  /* 0x1000000000137882 */ /* 0x000fe20000000000 */
[----:B------:R-:W-:Y:S01]  /*1850*/  UMOV UR12, UR36 ;  /* 0x00000024000c7c82 */ /* 0x000fe20008000000 */
[----:B------:R1:W1:Y:S01]  /*1860*/  SYNCS.PHASECHK.TRANS64.TRYWAIT P0, [UR8+0x20], R2 ;  /* 0x00002002ff0075a7 */ /* 0x0002620008001108 */
[----:B------:R-:W-:Y:S01]  /*1870*/  ULEA UR8, UR17, UR4, 0xc ;  /* 0x0000000411087291 */ /* 0x000fe2000f8e60ff */
[----:B------:R-:W-:Y:S01]  /*1880*/  UMOV UR9, UR33 ;  /* 0x0000002100097c82 */ /* 0x000fe20008000000 */
[----:B------:R-:W-:-:S02]  /*1890*/  UMOV UR10, UR34 ;  /* 0x00000022000a7c82 */ /* 0x000fc40008000000 */
[----:B------:R-:W-:Y:S02]  /*18a0*/  UIADD3 UR32, UPT, UPT, UR8, 0x2400, URZ ;  /* 0x0000240008207890 */ /* 0x000fe4000fffe0ff */
[----:B------:R-:W-:Y:S02]  /*18b0*/  UIADD3 UR8, UPT, UPT, UR8, 0x6400, URZ ;  /* 0x0000640008087890 */ /* 0x000fe4000fffe0ff */
[----:B------:R-:W-:Y:S01]  /*18c0*/  UIADD3 UR16, UPT, UPT, UR16, 0x1, URZ ;  /* 0x0000000110107890 */ /* 0x000fe2000fffe0ff */
[----:B------:R-:W-:Y:S01]  /*18d0*/  UMOV UR24, UR5 ;  /* 0x0000000500187c82 */ /* 0x000fe20008000000 */
[----:B------:R-:W-:Y:S02]  /*18e0*/  UMOV UR17, UR6 ;  /* 0x0000000600117c82 */ /* 0x000fe40008000000 */
[----:B------:R-:W-:Y:S01]  /*18f0*/  UISETP.NE.AND UP0, UPT, UR16, UR5, UPT ;  /* 0x000000051000728c */ /* 0x000fe2000bf05270 */
[----:B------:R1:W-:Y:S02]  /*1900*/  UTMALDG.3D [UR32], [UR26], desc[UR18] ;  /* 0x000012201a0075b4 */ /* 0x0003e40008011000 */
[----:B------:R1:W-:Y:S06]  /*1910*/  UTMALDG.3D [UR8], [UR20], desc[UR18] ;  /* 0x00001208140075b4 */ /* 0x0003ec0008011000 */
[----:B------:R-:W-:Y:S05]  /*1920*/  BRA.U UP0, `(.L_x_25) ;  /* 0xfffffffd00647547 */ /* 0x000fea000b83ffff */
.L_x_20:
[----:B-1----:R-:W-:Y:S01]  /*1930*/  ULEA UR8, UR6, UR4, 0x3 ;  /* 0x0000000406087291 */ /* 0x002fe2000f8e18ff */
[----:B------:R-:W-:Y:S01]  /*1940*/  SHF.L.U32 R2, R15, 0x1f, RZ ;  /* 0x0000001f0f027819 */ /* 0x000fe200000006ff */
[----:B------:R-:W-:Y:S01]  /*1950*/  @!P1 SYNCS.ARRIVE.TRANS64.A1T0 RZ, [UR4+0x58], RZ ;  /* 0x000058ffffff99a7 */ /* 0x000fe20008100004 */
[----:B------:R-:W-:-:S06]  /*1960*/  UISETP.GT.AND UP0, UPT, UR15, UR14, UPT ;  /* 0x0000000e0f00728c */ /* 0x000fcc000bf04270 */
[----:B--2---:R1:W2:Y:S03]  /*1970*/  SYNCS.PHASECHK.TRANS64.TRYWAIT P0, [UR8+0x20], R2 ;  /* 0x00002002ff0075a7 */ /* 0x0042a60008001108 */
[----:B------:R-:W-:Y:S05]  /*1980*/  BRA.U !UP0, `(.L_x_26) ;  /* 0x0000000108a87547 */ /* 0x000fea000b800000 */
[----:B------:R-:W-:Y:S01]  /*1990*/  UIADD3 UR21, UPT, UPT, UR7, UR24, URZ ;  /* 0x0000001807157290 */ /* 0x000fe2000fffe0ff */
[----:B------:R-:W-:-:S11]  /*19a0*/  UMOV UR25, UR6 ;  /* 0x0000000600197c82 */ /* 0x000fd60008000000 */
.L_x_31:
[----:B-1----:R-:W-:Y:S01]  /*19b0*/  ULEA UR17, UR25, UR4, 0x3 ;  /* 0x0000000419117291 */ /* 0x002fe2000f8e18ff */
[----:B--2---:R-:W-:Y:S01]  /*19c0*/  @!P5 MOV R3, 0x2000 ;  /* 0x000020000003d802 */ /* 0x004fe20000000f00 */
[----:B--2---:R-:W-:Y:S10]  /*19d0*/  @P0 BRA `(.L_x_27) ;  /* 0x00000000000c0947 */ /* 0x004ff40003800000 */
[----:B------:R-:W-:-:S04]  /*19e0*/  SHF.L.U32 R5, R15, 0x1f, RZ ;  /* 0x0000001f0f057819 */ /* 0x000fc800000006ff */
[----:B------:R-:W2:Y:S02]  /*19f0*/  SYNCS.PHASECHK.TRANS64.TRYWAIT P0, [UR17+0x20], R5 ;  /* 0x00002005ff0075a7 */ /* 0x000ea40008001111 */
[----:B--2---:R-:W-:Y:S05]  /*1a00*/  @!P0 BRA `(.L_x_28) ;  /* 0x0000004400c88947 */ /* 0x004fea0003800000 */
.L_x_27:
[----:B------:R2:W-:Y:S01]  /*1a10*/  @!P5 SYNCS.ARRIVE.TRANS64 RZ, [UR17], R3 ;  /* 0x00000003ffffd9a7 */ /* 0x0005e20008000011 */
[----:B------:R-:W-:Y:S04]  /*1a20*/  BSSY.RECONVERGENT B0, `(.L_x_29) ;  /* 0x0000003000007945 */ /* 0x000fe80003800200 */
[----:B------:R-:W-:Y:S05]  /*1a30*/  @P4 BRA `(.L_x_30) ;  /* 0x0000000000044947 */ /* 0x000fea0003800000 */
[----:B------:R-:W-:Y:S05]  /*1a40*/  BPT.TRAP 0x1 ;  /* 0x000000040000795c */ /* 0x000fea0000300000 */
.L_x_30:
[----:B------:R-:W-:Y:S05]  /*1a50*/  BSYNC.RECONVERGENT B0 ;  /* 0x0000000000007941 */ /* 0x000fea0003800200 */
.L_x_29:
        /* <DEDUP_REMOVED lines=20> */
[----:B------:R-:W-:Y:S01]  /*1ba0*/  UIADD3 UR8, UPT, UPT, UR8, 0x6400, URZ ;  /* 0x0000640008087890 */ /* 0x000fe2000fffe0ff */
[----:B------:R-:W-:Y:S01]  /*1bb0*/  UMOV UR9, UR17 ;  /* 0x0000001100097c82 */ /* 0x000fe20008000000 */
[----:B------:R-:W-:Y:S01]  /*1bc0*/  UMOV UR10, UR18 ;  /* 0x00000012000a7c82 */ /* 0x000fe20008000000 */
[----:B------:R-:W-:Y:S01]  /*1bd0*/  UIADD3 UR24, UPT, UPT, UR24, 0x1, URZ ;  /* 0x0000000118187890 */ /* 0x000fe2000fffe0ff */
[----:B------:R-:W-:-:S03]  /*1be0*/  UMOV UR25, UR6 ;  /* 0x0000000600197c82 */ /* 0x000fc60008000000 */
[----:B------:R1:W-:Y:S01]  /*1bf0*/  UTMALDG.3D [UR16], [UR30], desc[UR26] ;  /* 0x00001a101e0075b4 */ /* 0x0003e20008011000 */
[----:B------:R-:W-:Y:S01]  /*1c00*/  UISETP.NE.AND UP0, UPT, UR24, UR21, UPT ;  /* 0x000000151800728c */ /* 0x000fe2000bf05270 */
[----:B------:R1:W-:Y:S08]  /*1c10*/  UTMALDG.3D [UR8], [UR28], desc[UR26] ;  /* 0x00001a081c0075b4 */ /* 0x0003f00008011000 */
[----:B------:R-:W-:Y:S05]  /*1c20*/  BRA.U UP0, `(.L_x_31) ;  /* 0xfffffffd00607547 */ /* 0x000fea000b83ffff */
.L_x_26:
[C---:B-1----:R-:W-:Y:S01]  /*1c30*/  LEA R2, R14.reuse, UR4, 0x3 ;  /* 0x000000040e027c11 */ /* 0x042fe2000f8e18ff */
[----:B------:R-:W-:Y:S01]  /*1c40*/  NOP ;  /* 0x0000000000007918 */ /* 0x000fe20000000000 */
[----:B--2---:R-:W-:Y:S02]  /*1c50*/  SHF.L.U32 R3, R13, 0x1f, RZ ;  /* 0x0000001f0d037819 */ /* 0x004fe400000006ff */
[----:B------:R-:W-:Y:S02]  /*1c60*/  LEA R4, R14, UR4, 0x4 ;  /* 0x000000040e047c11 */ /* 0x000fe4000f8e20ff */
[----:B------:R-:W1:Y:S02]  /*1c70*/  SYNCS.PHASECHK.TRANS64.TRYWAIT P0, [R2+URZ+0x60], R3 ;  /* 0x00006003020075a7 */ /* 0x000e6400080011ff */
[----:B-1----:R-:W-:Y:S05]  /*1c80*/  @!P0 BRA `(.L_x_32) ;  /* 0x0000004400408947 */ /* 0x002fea0003800000 */
.L_x_98:
[----:B------:R-:W2:Y:S01]  /*1c90*/  LDS.128 R4, [R4+0xf0] ;  /* 0x0000f00004047984 */ /* 0x000ea20000000c00 */
[----:B---3--:R-:W-:Y:S01]  /*1ca0*/  ISETP.GE.AND P0, PT, R40, 0x1, PT ;  /* 0x000000012800780c */ /* 0x008fe20003f06270 */
[----:B-1----:R-:W-:Y:S01]  /*1cb0*/  VIADD R2, R2, 0x70 ;  /* 0x0000007002027836 */ /* 0x002fe20000000000 */
[----:B------:R-:W-:Y:S01]  /*1cc0*/  @!PT LDS RZ, [RZ] ;  /* 0x00000000fffff984 */ /* 0x000fe20000000800 */
[----:B------:R-:W-:Y:S01]  /*1cd0*/  @!PT LDS RZ, [RZ] ;  /* 0x00000000fffff984 */ /* 0x000fe20000000800 */
[----:B------:R-:W-:Y:S01]  /*1ce0*/  @!PT LDS RZ, [RZ] ;  /* 0x00000000fffff984 */ /* 0x000fe20000000800 */
[----:B------:R-:W-:Y:S01]  /*1cf0*/  @!PT LDS RZ, [RZ] ;  /* 0x00000000fffff984 */ /* 0x000fe20000000800 */
[----:B------:R1:W-:Y:S06]  /*1d00*/  MEMBAR.ALL.CTA ;  /* 0x0000000000007992 */ /* 0x0003ec0000008000 */
[----:B-1----:R-:W1:Y:S01]  /*1d10*/  FENCE.VIEW.ASYNC.S ;  /* 0x00000000000073c6 */ /* 0x002e620000000000 */
[----:B------:R-:W-:-:S04]  /*1d20*/  PRMT R2, RZ, 0x654, R2 ;  /* 0x00000654ff027816 */ /* 0x000fc80000000002 */
[----:B-1----:R1:W-:Y:S01]  /*1d30*/  SYNCS.ARRIVE.TRANS64.RED.A1T0 RZ, [R2+URZ], RZ ;  /* 0x000000ff02ff79a7 */ /* 0x0023e200081004ff */
[----:B--2---:R-:W-:-:S13]  /*1d40*/  LOP3.LUT P2, RZ, R6, 0x1, RZ, 0xc0, !PT ;  /* 0x0000000106ff7812 */ /* 0x004fda000784c0ff */
[----:B------:R-:W-:Y:S01]  /*1d50*/  @P2 SHF.R.U32.HI R3, RZ, 0x10, R5 ;  /* 0x00000010ff032819 */ /* 0x000fe20000011605 */
[----:B------:R-:W-:Y:S01]  /*1d60*/  VOTEU.ANY UP0, P2 ;  /* 0x0000000000ff7886 */ /* 0x000fe20001000100 */
[----:B------:R-:W-:Y:S02]  /*1d70*/  @P2 MOV R11, R4 ;  /* 0x00000004000b2202 */ /* 0x000fe40000000f00 */
[----:B------:R-:W-:Y:S02]  /*1d80*/  @P2 R2UR.BROADCAST UR8, R3 ;  /* 0x00000000030822ca */ /* 0x000fe400008e0000 */
[----:B------:R-:W-:-:S11]  /*1d90*/  @P2 LOP3.LUT R8, R5, 0xffff, RZ, 0xc0, !PT ;  /* 0x0000ffff05082812 */ /* 0x000fd600078ec0ff */
[----:B------:R-:W-:Y:S01]  /*1da0*/  @UP0 UMOV UR36, UR8 ;  /* 0x0000000800240c82 */ /* 0x000fe20008000000 */
[----:B-1----:R-:W-:Y:S05]  /*1db0*/  @!P0 BRA `(.L_x_33) ;  /* 0x0000000000b88947 */ /* 0x002fea0003800000 */
[----:B------:R-:W4:Y:S01]  /*1dc0*/  LDC.64 R4, c[0x0][0xb18] ;  /* 0x0002c600ff047b82 */ /* 0x000f220000000a00 */
[----:B------:R-:W-:-:S07]  /*1dd0*/  ISETP.NE.AND P3, PT, R40, 0x1, PT ;  /* 0x000000012800780c */ /* 0x000fce0003f65270 */
[----:B------:R-:W1:Y:S08]  /*1de0*/  LDC.64 R6, c[0x0][0xb10] ;  /* 0x0002c400ff067b82 */ /* 0x000e700000000a00 */
[----:B------:R-:W2:Y:S08]  /*1df0*/  LDC R16, c[0x0][0xb20] ;  /* 0x0002c800ff107b82 */ /* 0x000eb00000000800 */
[----:B------:R-:W3:Y:S01]  /*1e00*/  LDC R18, c[0x0][0xb0c] ;  /* 0x0002c300ff127b82 */ /* 0x000ee20000000800 */
[----:B----4-:R-:W-:Y:S01]  /*1e10*/  IMAD.HI.U32 R17, R0, R5, RZ ;  /* 0x0000000500117227 */ /* 0x010fe200078e00ff */
[----:B------:R-:W-:-:S03]  /*1e20*/  ISETP.NE.AND P0, PT, R4, 0x1, PT ;  /* 0x000000010400780c */ /* 0x000fc60003f05270 */
[----:B------:R-:W-:-:S03]  /*1e30*/  IMAD.HI.U32 R5, R8, R5, RZ ;  /* 0x0000000508057227 */ /* 0x000fc600078e00ff */
[----:B------:R-:W4:Y:S01]  /*1e40*/  LDC.64 R2, c[0x0][0xb28] ;  /* 0x0002ca00ff027b82 */ /* 0x000f220000000a00 */
[----:B-1----:R-:W-:-:S04]  /*1e50*/  IMAD.HI.U32 R20, R9, R6, RZ ;  /* 0x0000000609147227 */ /* 0x002fc800078e00ff */
[----:B------:R-:W-:Y:S01]  /*1e60*/  IMAD.HI.U32 R22, R11, R6, RZ ;  /* 0x000000060b167227 */ /* 0x000fe200078e00ff */
[----:B------:R-:W-:Y:S02]  /*1e70*/  SHF.R.U32.HI R20, RZ, R7, R20 ;  /* 0x00000007ff147219 */ /* 0x000fe40000011614 */
[-C--:B--2---:R-:W-:Y:S02]  /*1e80*/  SHF.R.U32.HI R17, RZ, R16.reuse, R17 ;  /* 0x00000010ff117219 */ /* 0x084fe40000011611 */
[----:B------:R-:W-:Y:S02]  /*1e90*/  SHF.R.U32.HI R5, RZ, R16, R5 ;  /* 0x00000010ff057219 */ /* 0x000fe40000011605 */
[----:B------:R-:W-:Y:S02]  /*1ea0*/  SEL R17, R0, R17, !P0 ;  /* 0x0000001100117207 */ /* 0x000fe40004000000 */
[----:B------:R-:W-:Y:S02]  /*1eb0*/  SHF.R.U32.HI R22, RZ, R7, R22 ;  /* 0x00000007ff167219 */ /* 0x000fe40000011616 */
[----:B---3--:R-:W-:-:S02]  /*1ec0*/  ISETP.NE.AND P1, PT, R18, 0x1, PT ;  /* 0x000000011200780c */ /* 0x008fc40003f25270 */
[----:B------:R-:W-:Y:S02]  /*1ed0*/  SEL R5, R8, R5, !P0 ;  /* 0x0000000508057207 */ /* 0x000fe40004000000 */
[----:B------:R-:W-:Y:S02]  /*1ee0*/  SEL R19, R9, R20, !P1 ;  /* 0x0000001409137207 */ /* 0x000fe40004800000 */
[----:B------:R-:W-:Y:S01]  /*1ef0*/  SEL R7, R11, R22, !P1 ;  /* 0x000000160b077207 */ /* 0x000fe20004800000 */
[----:B----4-:R-:W-:-:S04]  /*1f00*/  IMAD.HI.U32 R20, R17, R2, RZ ;  /* 0x0000000211147227 */ /* 0x010fc800078e00ff */
[----:B------:R-:W-:Y:S01]  /*1f10*/  IMAD.HI.U32 R6, R19, R2, RZ ;  /* 0x0000000213067227 */ /* 0x000fe200078e00ff */
[----:B------:R-:W-:-:S04]  /*1f20*/  @P3 SHF.R.U32.HI R17, RZ, R3, R20 ;  /* 0x00000003ff113219 */ /* 0x000fc80000011614 */
[----:B------:R-:W-:Y:S01]  /*1f30*/  @P3 SHF.R.U32.HI R19, RZ, R3, R6 ;  /* 0x00000003ff133219 */ /* 0x000fe20000011606 */
[----:B------:R-:W-:-:S04]  /*1f40*/  IMAD R17, R40, R17, RZ ;  /* 0x0000001128117224 */ /* 0x000fc800078e02ff */
[----:B------:R-:W-:Y:S01]  /*1f50*/  IMAD R6, R40, R19, RZ ;  /* 0x0000001328067224 */ /* 0x000fe200078e02ff */
[C---:B------:R-:W-:Y:S02]  /*1f60*/  ISETP.GE.AND P0, PT, R5.reuse, R17, PT ;  /* 0x000000110500720c */ /* 0x040fe40003f06270 */
[----:B------:R-:W-:Y:S02]  /*1f70*/  IADD3 R17, PT, PT, -R5, RZ, RZ ;  /* 0x000000ff05117210 */ /* 0x000fe40007ffe1ff */
[----:B------:R-:W-:Y:S01]  /*1f80*/  ISETP.GE.OR P0, PT, R7, R6, P0 ;  /* 0x000000060700720c */ /* 0x000fe20000706670 */
[----:B------:R-:W-:-:S04]  /*1f90*/  IMAD.HI.U32 R6, R5, R2, RZ ;  /* 0x0000000205067227 */ /* 0x000fc800078e00ff */
[----:B------:R-:W-:Y:S01]  /*1fa0*/  IMAD R8, R4, R17, R8 ;  /* 0x0000001104087224 */ /* 0x000fe200078e0208 */
[----:B------:R-:W-:-:S04]  /*1fb0*/  SHF.R.U32.HI R6, RZ, R3, R6 ;  /* 0x00000003ff067219 */ /* 0x000fc80000011606 */
[----:B------:R-:W-:-:S03]  /*1fc0*/  SEL R6, R5, R6, !P3 ;  /* 0x0000000605067207 */ /* 0x000fc60005800000 */
[----:B------:R-:W-:-:S04]  /*1fd0*/  @!P0 IMAD.HI.U32 R16, R7, R2, RZ ;  /* 0x0000000207108227 */ /* 0x000fc800078e00ff */
[----:B------:R-:W-:Y:S01]  /*1fe0*/  IMAD.MOV R2, RZ, RZ, -R6 ;  /* 0x000000ffff027224 */ /* 0x000fe200078e0a06 */
[----:B------:R-:W-:-:S03]  /*1ff0*/  @!P0 SHF.R.U32.HI R16, RZ, R3, R16 ;  /* 0x00000003ff108219 */ /* 0x000fc60000011610 */
[----:B------:R-:W-:Y:S01]  /*2000*/  IMAD R2, R40, R2, R5 ;  /* 0x0000000228027224 */ /* 0x000fe200078e0205 */
[----:B------:R-:W-:-:S05]  /*2010*/  @!P0 SEL R3, R7, R16, !P3 ;  /* 0x0000001007038207 */ /* 0x000fca0005800000 */
[--C-:B------:R-:W-:Y:S02]  /*2020*/  @!P0 IMAD.IADD R6, R6, 0x1, -R3.reuse ;  /* 0x0000000106068824 */ /* 0x100fe400078e0a03 */
[----:B------:R-:W-:Y:S01]  /*2030*/  @!P0 IMAD R3, R2, R19, R3 ;  /* 0x0000001302038224 */ /* 0x000fe200078e0203 */
[----:B------:R-:W-:Y:S01]  /*2040*/  IADD3 R2, PT, PT, -R7, RZ, RZ ;  /* 0x000000ff07027210 */ /* 0x000fe20007ffe1ff */
[----:B------:R-:W-:Y:S02]  /*2050*/  @!P0 IMAD R5, R40, R6, R7 ;  /* 0x0000000628058224 */ /* 0x000fe400078e0207 */
[----:B------:R-:W-:Y:S02]  /*2060*/  @!P0 IMAD.MOV.U32 R7, RZ, RZ, R3 ;  /* 0x000000ffff078224 */ /* 0x000fe400078e0003 */
[----:B------:R-:W-:Y:S02]  /*2070*/  IMAD R2, R18, R2, R11 ;  /* 0x0000000212027224 */ /* 0x000fe400078e020b */
[----:B------:R-:W-:-:S02]  /*2080*/  IMAD R8, R5, R4, R8 ;  /* 0x0000000405087224 */ /* 0x000fc400078e0208 */
[----:B------:R-:W-:Y:S02]  /*2090*/  IMAD R11, R7, R18, R2 ;  /* 0x00000012070b7224 */ /* 0x000fe400078e0202 */
.L_x_33:
[----:B------:R-:W1:Y:S02]  /*20a0*/  LDCU UR8, c[0x0][0xb30] ;  /* 0x00016600ff0877ac */ /* 0x000e640008000800 */
[----:B-1----:R-:W-:-:S09]  /*20b0*/  UISETP.NE.AND UP0, UPT, UR8, 0x1, UPT ;  /* 0x000000010800788c */ /* 0x002fd2000bf05270 */
[----:B------:R-:W-:Y:S05]  /*20c0*/  BRA.U UP0, `(.L_x_34) ;  /* 0x0000000100407547 */ /* 0x000fea000b800000 */
[----:B------:R-:W1:Y:S08]  /*20d0*/  LDC.64 R4, c[0x0][0xb10] ;  /* 0x0002c400ff047b82 */ /* 0x000e700000000a00 */
[----:B------:R-:W2:Y:S08]  /*20e0*/  LDC.64 R2, c[0x0][0xb18] ;  /* 0x0002c600ff027b82 */ /* 0x000eb00000000a00 */
[----:B------:R-:W3:Y:S08]  /*20f0*/  LDC R6, c[0x0][0xb20] ;  /* 0x0002c800ff067b82 */ /* 0x000ef00000000800 */
[----:B------:R-:W4:Y:S01]  /*2100*/  LDC R16, c[0x0][0xb0c] ;  /* 0x0002c300ff107b82 */ /* 0x000f220000000800 */
[----:B-1----:R-:W-:-:S05]  /*2110*/  IMAD.HI.U32 R4, R11, R4, RZ ;  /* 0x000000040b047227 */ /* 0x002fca00078e00ff */
[----:B------:R-:W-:Y:S01]  /*2120*/  SHF.R.U32.HI R4, RZ, R5, R4 ;  /* 0x00000005ff047219 */ /* 0x000fe20000011604 */
[----:B--2---:R-:W-:Y:S01]  /*2130*/  IMAD.HI.U32 R3, R8, R3, RZ ;  /* 0x0000000308037227 */ /* 0x004fe200078e00ff */
[----:B------:R-:W-:-:S04]  /*2140*/  ISETP.NE.AND P0, PT, R2, 0x1, PT ;  /* 0x000000010200780c */ /* 0x000fc80003f05270 */
[----:B---3--:R-:W-:-:S04]  /*2150*/  SHF.R.U32.HI R3, RZ, R6, R3 ;  /* 0x00000006ff037219 */ /* 0x008fc80000011603 */
[----:B------:R-:W-:Y:S02]  /*2160*/  SEL R3, R8, R3, !P0 ;  /* 0x0000000308037207 */ /* 0x000fe40004000000 */
[----:B----4-:R-:W-:-:S04]  /*2170*/  ISETP.NE.AND P1, PT, R16, 0x1, PT ;  /* 0x000000011000780c */ /* 0x010fc80003f25270 */
[----:B------:R-:W-:-:S05]  /*2180*/  SEL R4, R11, R4, !P1 ;  /* 0x000000040b047207 */ /* 0x000fca0004800000 */
[----:B------:R-:W-:Y:S02]  /*2190*/  IMAD.IADD R5, R3, 0x1, -R4 ;  /* 0x0000000103057824 */ /* 0x000fe400078e0a04 */
[----:B------:R-:W-:Y:S02]  /*21a0*/  IMAD.IADD R3, R4, 0x1, -R3 ;  /* 0x0000000104037824 */ /* 0x000fe400078e0a03 */
[----:B------:R-:W-:Y:S02]  /*21b0*/  IMAD R11, R5, R16, R11 ;  /* 0x00000010050b7224 */ /* 0x000fe400078e020b */
[----:B------:R-:W-:-:S07]  /*21c0*/  IMAD R8, R3, R2, R8 ;  /* 0x0000000203087224 */ /* 0x000fce00078e0208 */
.L_x_34:
[----:B------:R-:W-:Y:S01]  /*21d0*/  VIADD R14, R14, 0x1 ;  /* 0x000000010e0e7836 */ /* 0x000fe20000000000 */
[----:B------:R-:W-:Y:S01]  /*21e0*/  PLOP3.LUT P1, PT, PT, PT, PT, 0x80, 0x8 ;  /* 0x000000000008781c */ /* 0x000fe20003f2f070 */
[----:B------:R-:W-:Y:S02]  /*21f0*/  IMAD.IADD R97, R11, 0x1, R90 ;  /* 0x000000010b617824 */ /* 0x000fe400078e025a */
[----:B------:R-:W-:Y:S01]  /*2200*/  IMAD.IADD R91, R8, 0x1, R79 ;  /* 0x00000001085b7824 */ /* 0x000fe200078e024f */
[----:B------:R-:W-:-:S04]  /*2210*/  ISETP.NE.AND P0, PT, R14, 0x2, PT ;  /* 0x000000020e00780c */ /* 0x000fc80003f05270 */
[----:B------:R-:W-:Y:S02]  /*2220*/  SEL R2, RZ, 0x1, P0 ;  /* 0x00000001ff027807 */ /* 0x000fe40000000000 */
[----:B------:R-:W-:Y:S02]  /*2230*/  SEL R14, R14, RZ, P0 ;  /* 0x000000ff0e0e7207 */ /* 0x000fe40000000000 */
[----:B------:R-:W-:Y:S01]  /*2240*/  LOP3.LUT R13, R13, R2, RZ, 0x3c, !PT ;  /* 0x000000020d0d7212 */ /* 0x000fe200078e3cff */
[----:B------:R-:W-:Y:S06]  /*2250*/  @P2 BRA `(.L_x_35) ;  /* 0xfffffff000a02947 */ /* 0x000fec000383ffff */
[----:B------:R-:W-:Y:S01]  /*2260*/  UIADD3 UR4, UPT, UPT, UR4, 0x20, URZ ;  /* 0x0000002004047890 */ /* 0x000fe2000fffe0ff */
[----:B------:R-:W-:-:S03]  /*2270*/  SHF.L.U32 R3, R15, 0x1f, RZ ;  /* 0x0000001f0f037819 */ /* 0x000fc600000006ff */
[----:B------:R-:W-:-:S09]  /*2280*/  ULEA UR5, UR6, UR4, 0x3 ;  /* 0x0000000406057291 */ /* 0x000fd2000f8e18ff */
[----:B------:R-:W1:Y:S02]  /*2290*/  SYNCS.PHASECHK.TRANS64.TRYWAIT P0, [UR5], R3 ;  /* 0x00000003ff0075a7 */ /* 0x000e640008001105 */
[----:B-1----:R-:W-:Y:S05]  /*22a0*/  @!P0 BRA `(.L_x_36) ;  /* 0x0000003c00cc8947 */ /* 0x002fea0003800000 */
.L_x_100:
[----:B------:R-:W-:-:S04]  /*22b0*/  UIADD3 UR6, UPT, UPT, UR6, 0x1, URZ ;  /* 0x0000000106067890 */ /* 0x000fc8000fffe0ff */
[----:B------:R-:W-:-:S04]  /*22c0*/  UISETP.NE.AND UP0, UPT, UR6, 0x4, UPT ;  /* 0x000000040600788c */ /* 0x000fc8000bf05270 */
[----:B------:R-:W-:Y:S02]  /*22d0*/  USEL UR7, URZ, 0x1, UP0 ;  /* 0x00000001ff077887 */ /* 0x000fe40008000000 */
[----:B------:R-:W-:-:S04]  /*22e0*/  USEL UR6, UR6, URZ, UP0 ;  /* 0x000000ff06067287 */ /* 0x000fc80008000000 */
[----:B------:R-:W-:Y:S01]  /*22f0*/  ULEA UR5, UR6, UR4, 0x3 ;  /* 0x0000000406057291 */ /* 0x000fe2000f8e18ff */
[----:B------:R-:W-:-:S04]  /*2300*/  LOP3.LUT R2, R15, UR7, RZ, 0x3c, !PT ;  /* 0x000000070f027c12 */ /* 0x000fc8000f8e3cff */
[----:B-1----:R-:W-:-:S04]  /*2310*/  SHF.L.U32 R3, R2, 0x1f, RZ ;  /* 0x0000001f02037819 */ /* 0x002fc800000006ff */
[----:B------:R-:W1:Y:S02]  /*2320*/  SYNCS.PHASECHK.TRANS64.TRYWAIT P0, [UR5], R3 ;  /* 0x00000003ff0075a7 */ /* 0x000e640008001105 */
[----:B-1----:R-:W-:Y:S05]  /*2330*/  @!P0 BRA `(.L_x_37) ;  /* 0x0000003c00c08947 */ /* 0x002fea0003800000 */
.L_x_102:
        /* <DEDUP_REMOVED lines=9> */
.L_x_104:
[----:B------:R-:W-:-:S04]  /*23d0*/  UIADD3 UR6, UPT, UPT, UR6, 0x1, URZ ;  /* 0x0000000106067890 */ /* 0x000fc8000fffe0ff */
[----:B------:R-:W-:-:S04]  /*23e0*/  UISETP.NE.AND UP0, UPT, UR6, 0x4, UPT ;  /* 0x000000040600788c */ /* 0x000fc8000bf05270 */
[----:B------:R-:W-:Y:S02]  /*23f0*/  USEL UR5, URZ, 0x1, UP0 ;  /* 0x00000001ff057887 */ /* 0x000fe40008000000 */
[----:B------:R-:W-:-:S04]  /*2400*/  USEL UR6, UR6, URZ, UP0 ;  /* 0x000000ff06067287 */ /* 0x000fc80008000000 */
[----:B------:R-:W-:Y:S01]  /*2410*/  ULEA UR6, UR6, UR4, 0x3 ;  /* 0x0000000406067291 */ /* 0x000fe2000f8e18ff */
[----:B-1----:R-:W-:-:S04]  /*2420*/  LOP3.LUT R3, R2, UR5, RZ, 0x3c, !PT ;  /* 0x0000000502037c12 */ /* 0x002fc8000f8e3cff */
[----:B------:R-:W-:Y:S01]  /*2430*/  SHF.L.U32 R3, R3, 0x1f, RZ ;  /* 0x0000001f03037819 */ /* 0x000fe200000006ff */
[----:B----4-:R-:W-:-:S07]  /*2440*/  IMAD.U32 R0, RZ, RZ, UR6 ;  /* 0x00000006ff007e24 */ /* 0x010fce000f8e00ff */
.L_x_39:
[----:B-1----:R1:W2:Y:S02]  /*2450*/  SYNCS.PHASECHK.TRANS64.TRYWAIT P0, [R0+URZ], R3 ;  /* 0x00000003000075a7 */ /* 0x0022a400080011ff */
[----:B--2---:R-:W-:Y:S05]  /*2460*/  @!P0 NANOSLEEP.SYNCS 0x989680 ;  /* 0x009896800000895d */ /* 0x004fea0003900000 */
[----:B------:R-:W2:Y:S02]  /*2470*/  @!P0 SYNCS.PHASECHK.TRANS64 P0, [R0+URZ], R3 ;  /* 0x00000003000085a7 */ /* 0x000ea400080010ff */
[----:B--2---:R-:W-:Y:S05]  /*2480*/  @P0 EXIT ;  /* 0x000000000000094d */ /* 0x004fea0003800000 */
[----:B------:R-:W-:Y:S05]  /*2490*/  BRA `(.L_x_39) ;  /* 0xfffffffc00ec7947 */ /* 0x000fea000383ffff */
.L_x_17:
[----:B------:R-:W-:-:S04]  /*24a0*/  UISETP.NE.AND UP1, UPT, UR37, URZ, UPT ;  /* 0x000000ff2500728c */ /* 0x000fc8000bf25270 */
[----:B------:R-:W-:-:S09]  /*24b0*/  UISETP.NE.OR UP1, UPT, UR8, 0x1, UP1 ;  /* 0x000000010800788c */ /* 0x000fd20008f25670 */
[----:B------:R-:W-:Y:S05]  /*24c0*/  BRA.U UP1, `(.L_x_40) ;  /* 0x0000000501487547 */ /* 0x000fea000b800000 */
[----:B------:R-:W-:Y:S01]  /*24d0*/  ISETP.NE.AND P2, PT, R2, RZ, PT ;  /* 0x000000ff0200720c */ /* 0x000fe20003f45270 */
[----:B------:R-:W-:Y:S01]  /*24e0*/  IMAD.MOV.U32 R12, RZ, RZ, 0x1 ;  /* 0x00000001ff0c7424 */ /* 0x000fe200078e00ff */
[----:B------:R-:W-:Y:S02]  /*24f0*/  CS2R R10, SRZ ;  /* 0x00000000000a7805 */ /* 0x000fe4000001ff00 */
[----:B------:R-:W-:Y:S01]  /*2500*/  CS2R R8, SRZ ;  /* 0x0000000000087805 */ /* 0x000fe2000001ff00 */
[----:B------:R-:W-:Y:S01]  /*2510*/  UMOV UR4, 0x400 ;  /* 0x0000040000047882 */ /* 0x000fe20000000000 */
[----:B------:R-:W-:Y:S01]  /*2520*/  UMOV UR6, URZ ;  /* 0x000000ff00067c82 */ /* 0x000fe20008000000 */
[----:B------:R-:W-:-:S12]  /*2530*/  ULEA UR37, UR37, UR4, 0x18 ;  /* 0x0000000425257291 */ /* 0x000fd8000f8ec0ff */
.L_x_44:
[----:B------:R-:W-:Y:S02]  /*2540*/  LEA R0, R8, UR37, 0x3 ;  /* 0x0000002508007c11 */ /* 0x000fe4000f8e18ff */
[----:B------:R-:W-:-:S03]  /*2550*/  SHF.L.U32 R5, R9, 0x1f, RZ ;  /* 0x0000001f09057819 */ /* 0x000fc600000006ff */
[----:B------:R-:W-:Y:S01]  /*2560*/  VIADD R4, R0, 0xd0 ;  /* 0x000000d000047836 */ /* 0x000fe20000000000 */
[----:B------:R-:W1:Y:S02]  /*2570*/  SYNCS.PHASECHK.TRANS64.TRYWAIT P0, [R0+URZ+0xc0], R5 ;  /* 0x0000c005000075a7 */ /* 0x000e6400080011ff */
[----:B-1----:R-:W-:Y:S05]  /*2580*/  @!P0 BRA `(.L_x_41) ;  /* 0x0000003c005c8947 */ /* 0x002fea0003800000 */
.L_x_105:
[----:B------:R-:W-:Y:S01]  /*2590*/  ULEA UR5, UR6, UR37, 0x3 ;  /* 0x0000002506057291 */ /* 0x000fe2000f8e18ff */
[----:B------:R-:W-:Y:S02]  /*25a0*/  PRMT R4, RZ, 0x654, R4 ;  /* 0x00000654ff047816 */ /* 0x000fe40000000004 */
[----:B-1----:R-:W-:Y:S01]  /*25b0*/  SHF.L.U32 R5, R12, 0x1f, RZ ;  /* 0x0000001f0c057819 */ /* 0x002fe200000006ff */
[----:B------:R-:W-:Y:S01]  /*25c0*/  UIADD3 UR4, UPT, UPT, UR5, 0x60, URZ ;  /* 0x0000006005047890 */ /* 0x000fe2000fffe0ff */
[----:B------:R1:W-:Y:S05]  /*25d0*/  SYNCS.ARRIVE.TRANS64.RED.A1T0 RZ, [R4+URZ], RZ ;  /* 0x000000ff04ff79a7 */ /* 0x0003ea00081004ff */
[----:B------:R-:W-:Y:S01]  /*25e0*/  IMAD.U32 R7, RZ, RZ, UR4 ;  /* 0x00000004ff077e24 */ /* 0x000fe2000f8e00ff */
[----:B------:R-:W2:Y:S04]  /*25f0*/  SYNCS.PHASECHK.TRANS64.TRYWAIT P0, [UR5+0x70], R5 ;  /* 0x00007005ff0075a7 */ /* 0x000ea80008001105 */
[----:B------:R-:W-:Y:S01]  /*2600*/  PRMT R6, R2, 0x654, R7 ;  /* 0x0000065402067816 */ /* 0x000fe20000000007 */
[----:B-1----:R-:W-:Y:S01]  /*2610*/  @!P2 IMAD.MOV.U32 R4, RZ, RZ, 0x10 ;  /* 0x00000010ff04a424 */ /* 0x002fe200078e00ff */
[----:B--2---:R-:W-:Y:S06]  /*2620*/  @!P0 BRA `(.L_x_42) ;  /* 0x0000003c00488947 */ /* 0x004fec0003800000 */
.L_x_107:
[----:B------:R-:W-:Y:S01]  /*2630*/  ULEA UR4, UR6, UR37, 0x4 ;  /* 0x0000002506047291 */ /* 0x000fe2000f8e20ff */
[----:B------:R-:W-:Y:S01]  /*2640*/  SEL R3, R6, R3, !P2 ;  /* 0x0000000306037207 */ /* 0x000fe20005000000 */
[----:B------:R-:W-:Y:S01]  /*2650*/  UIADD3 UR5, UPT, UPT, UR5, 0x60, URZ ;  /* 0x0000006005057890 */ /* 0x000fe2000fffe0ff */
[----:B-1----:R-:W-:Y:S01]  /*2660*/  LEA R0, R11, UR37, 0x3 ;  /* 0x000000250b007c11 */ /* 0x002fe2000f8e18ff */
[----:B------:R-:W-:Y:S01]  /*2670*/  UIADD3 UR4, UPT, UPT, UR4, 0xf0, URZ ;  /* 0x000000f004047890 */ /* 0x000fe2000fffe0ff */
[----:B------:R-:W-:Y:S01]  /*2680*/  SHF.L.U32 R5, R10, 0x1f, RZ ;  /* 0x0000001f0a057819 */ /* 0x000fe200000006ff */
[----:B------:R1:W-:Y:S01]  /*2690*/  @!P2 SYNCS.ARRIVE.TRANS64.RED RZ, [R3+URZ], R4 ;  /* 0x0000000403ffa9a7 */ /* 0x0003e200080004ff */
[----:B------:R-:W-:Y:S01]  /*26a0*/  UIADD3 UR6, UPT, UPT, UR6, 0x1, URZ ;  /* 0x0000000106067890 */ /* 0x000fe2000fffe0ff */
[----:B------:R-:W-:-:S03]  /*26b0*/  VIADD R8, R8, 0x1 ;  /* 0x0000000108087836 */ /* 0x000fc60000000000 */
[----:B------:R-:W-:Y:S02]  /*26c0*/  UISETP.NE.AND UP0, UPT, UR6, 0x2, UPT ;  /* 0x000000020600788c */ /* 0x000fe4000bf05270 */
[----:B------:R-:W-:Y:S06]  /*26d0*/  UGETNEXTWORKID.BROADCAST [UR4], [UR5] ;  /* 0x00000000040073ca */ /* 0x000fec0008000100 */
[----:B------:R-:W-:Y:S01]  /*26e0*/  USEL UR4, URZ, 0x1, UP0 ;  /* 0x00000001ff047887 */ /* 0x000fe20008000000 */
[----:B------:R-:W-:Y:S01]  /*26f0*/  ISETP.NE.AND P0, PT, R8, 0x2, PT ;  /* 0x000000020800780c */ /* 0x000fe20003f05270 */
[----:B------:R-:W-:Y:S01]  /*2700*/  USEL UR6, UR6, URZ, UP0 ;  /* 0x000000ff06067287 */ /* 0x000fe20008000000 */
[----:B------:R-:W2:Y:S03]  /*2710*/  SYNCS.PHASECHK.TRANS64.TRYWAIT P1, [R0+URZ+0x60], R5 ;  /* 0x00006005000075a7 */ /* 0x000ea600080211ff */
[----:B------:R-:W-:Y:S01]  /*2720*/  LOP3.LUT R12, R12, UR4, RZ, 0x3c, !PT ;  /* 0x000000040c0c7c12 */ /* 0x000fe2000f8e3cff */
[----:B-12---:R-:W-:Y:S07]  /*2730*/  @!P1 BRA `(.L_x_43) ;  /* 0x0000003c001c9947 */ /* 0x006fee0003800000 */
.L_x_108:
[C---:B------:R-:W-:Y:S01]  /*2740*/  LEA R4, R11.reuse, UR37, 0x4 ;  /* 0x000000250b047c11 */ /* 0x040fe2000f8e20ff */
[----:B-1----:R-:W-:Y:S01]  /*2750*/  VIADD R0, R0, 0x70 ;  /* 0x0000007000007836 */ /* 0x002fe20000000000 */
[----:B------:R-:W-:Y:S01]  /*2760*/  SEL R8, R8, RZ, P0 ;  /* 0x000000ff08087207 */ /* 0x000fe20000000000 */
[----:B------:R-:W-:-:S03]  /*2770*/  VIADD R11, R11, 0x1 ;  /* 0x000000010b0b7836 */ /* 0x000fc60000000000 */
[----:B------:R-:W1:Y:S01]  /*2780*/  LDS.128 R4, [R4+0xf0] ;  /* 0x0000f00004047984 */ /* 0x000e620000000c00 */
[----:B------:R-:W-:Y:S02]  /*2790*/  PRMT R0, RZ, 0x654, R0 ;  /* 0x00000654ff007816 */ /* 0x000fe40000000000 */
[C---:B------:R-:W-:Y:S01]  /*27a0*/  ISETP.NE.AND P1, PT, R11.reuse, 0x2, PT ;  /* 0x000000020b00780c */ /* 0x040fe20003f25270 */
[----:B------:R-:W-:Y:S01]  /*27b0*/  @!PT LDS RZ, [RZ] ;  /* 0x00000000fffff984 */ /* 0x000fe20000000800 */
[----:B------:R-:W-:Y:S01]  /*27c0*/  @!PT LDS RZ, [RZ] ;  /* 0x00000000fffff984 */ /* 0x000fe20000000800 */
[----:B------:R-:W-:Y:S01]  /*27d0*/  @!PT LDS RZ, [RZ] ;  /* 0x00000000fffff984 */ /* 0x000fe20000000800 */
[----:B------:R-:W-:Y:S01]  /*27e0*/  @!PT LDS RZ, [RZ] ;  /* 0x00000000fffff984 */ /* 0x000fe20000000800 */
[----:B------:R2:W-:Y:S06]  /*27f0*/  MEMBAR.ALL.CTA ;  /* 0x0000000000007992 */ /* 0x0005ec0000008000 */
[----:B--2---:R-:W2:Y:S01]  /*2800*/  FENCE.VIEW.ASYNC.S ;  /* 0x00000000000073c6 */ /* 0x004ea20000000000 */
[----:B------:R-:W-:Y:S01]  /*2810*/  SEL R11, R11, RZ, P1 ;  /* 0x000000ff0b0b7207 */ /* 0x000fe20000800000 */
[----:B--2---:R2:W-:Y:S01]  /*2820*/  SYNCS.ARRIVE.TRANS64.RED.A1T0 RZ, [R0+URZ], RZ ;  /* 0x000000ff00ff79a7 */ /* 0x0045e200081004ff */
[----:B-1----:R-:W-:-:S02]  /*2830*/  LOP3.LUT P3, RZ, R6, 0x1, RZ, 0xc0, !PT ;  /* 0x0000000106ff7812 */ /* 0x002fc4000786c0ff */
[----:B------:R-:W-:-:S04]  /*2840*/  SEL R5, RZ, 0x1, P1 ;  /* 0x00000001ff057807 */ /* 0x000fc80000800000 */
[----:B------:R-:W-:Y:S02]  /*2850*/  LOP3.LUT R10, R10, R5, RZ, 0x3c, !PT ;  /* 0x000000050a0a7212 */ /* 0x000fe400078e3cff */
[----:B--2---:R-:W-:-:S04]  /*2860*/  SEL R0, RZ, 0x1, P0 ;  /* 0x00000001ff007807 */ /* 0x004fc80000000000 */
[----:B------:R-:W-:Y:S01]  /*2870*/  LOP3.LUT R9, R9, R0, RZ, 0x3c, !PT ;  /* 0x0000000009097212 */ /* 0x000fe200078e3cff */
[----:B------:R-:W-:Y:S06]  /*2880*/  @P3 BRA `(.L_x_44) ;  /* 0xfffffffc002c3947 */ /* 0x000fec000383ffff */
[----:B------:R-:W-:Y:S01]  /*2890*/  ULEA UR5, UR6, UR37, 0x3 ;  /* 0x0000002506057291 */ /* 0x000fe2000f8e18ff */
[----:B------:R-:W-:-:S08]  /*28a0*/  SHF.L.U32 R3, R12, 0x1f, RZ ;  /* 0x0000001f0c037819 */ /* 0x000fd000000006ff */
[----:B------:R-:W1:Y:S02]  /*28b0*/  SYNCS.PHASECHK.TRANS64 P0, [UR5+0x70], R3 ;  /* 0x00007003ff0075a7 */ /* 0x000e640008001005 */
[----:B-1----:R-:W-:Y:S05]  /*28c0*/  @P0 BRA `(.L_x_45) ;  /* 0x0000000000080947 */ /* 0x002fea0003800000 */
[----:B------:R-:W1:Y:S02]  /*28d0*/  SYNCS.PHASECHK.TRANS64.TRYWAIT P0, [UR5+0x70], R3 ;  /* 0x00007003ff0075a7 */ /* 0x000e640008001105 */
[----:B-1----:R-:W-:Y:S05]  /*28e0*/  @!P0 BRA `(.L_x_46) ;  /* 0x0000003800c48947 */ /* 0x002fea0003800000 */
.L_x_45:
[----:B------:R-:W-:-:S04]  /*28f0*/  UIADD3 UR4, UPT, UPT, UR6, 0x1, URZ ;  /* 0x0000000106047890 */ /* 0x000fc8000fffe0ff */
[----:B------:R-:W-:-:S04]  /*2900*/  UISETP.NE.AND UP0, UPT, UR4, 0x2, UPT ;  /* 0x000000020400788c */ /* 0x000fc8000bf05270 */
[----:B------:R-:W-:Y:S02]  /*2910*/  USEL UR7, URZ, 0x1, UP0 ;  /* 0x00000001ff077887 */ /* 0x000fe40008000000 */
[----:B------:R-:W-:-:S04]  /*2920*/  USEL UR4, UR4, URZ, UP0 ;  /* 0x000000ff04047287 */ /* 0x000fc80008000000 */
[----:B------:R-:W-:Y:S01]  /*2930*/  ULEA UR4, UR4, UR37, 0x3 ;  /* 0x0000002504047291 */ /* 0x000fe2000f8e18ff */
[----:B-1----:R-:W-:-:S04]  /*2940*/  LOP3.LUT R3, R12, UR7, RZ, 0x3c, !PT ;  /* 0x000000070c037c12 */ /* 0x002fc8000f8e3cff */
[----:B------:R-:W-:-:S04]  /*2950*/  SHF.L.U32 R0, R3, 0x1f, RZ ;  /* 0x0000001f03007819 */ /* 0x000fc800000006ff */
[----:B------:R-:W1:Y:S02]  /*2960*/  SYNCS.PHASECHK.TRANS64 P0, [UR4+0x70], R0 ;  /* 0x00007000ff0075a7 */ /* 0x000e640008001004 */
[----:B-1----:R-:W-:Y:S05]  /*2970*/  @P0 EXIT ;  /* 0x000000000000094d */ /* 0x002fea0003800000 */
[----:B------:R-:W-:Y:S02]  /*2980*/  SHF.L.U32 R3, R3, 0x1f, RZ ;  /* 0x0000001f03037819 */ /* 0x000fe400000006ff */
[----:B------:R-:W-:-:S07]  /*2990*/  MOV R0, UR4 ;  /* 0x0000000400007c02 */ /* 0x000fce0008000f00 */
.L_x_47:
[----:B-1----:R1:W2:Y:S02]  /*29a0*/  SYNCS.PHASECHK.TRANS64.TRYWAIT P0, [R0+URZ+0x70], R3 ;  /* 0x00007003000075a7 */ /* 0x0022a400080011ff */
[----:B--2---:R-:W-:Y:S05]  /*29b0*/  @!P0 NANOSLEEP.SYNCS 0x989680 ;  /* 0x009896800000895d */ /* 0x004fea0003900000 */
[----:B------:R-:W2:Y:S02]  /*29c0*/  @!P0 SYNCS.PHASECHK.TRANS64 P0, [R0+URZ+0x70], R3 ;  /* 0x00007003000085a7 */ /* 0x000ea400080010ff */
[----:B--2---:R-:W-:Y:S05]  /*29d0*/  @P0 EXIT ;  /* 0x000000000000094d */ /* 0x004fea0003800000 */
[----:B------:R-:W-:Y:S05]  /*29e0*/  BRA `(.L_x_47) ;  /* 0xfffffffc00ec7947 */ /* 0x000fea000383ffff */
.L_x_40:
[----:B------:R-:W-:-:S09]  /*29f0*/  UISETP.NE.AND UP1, UPT, UR8, URZ, UPT ;  /* 0x000000ff0800728c */ /* 0x000fd2000bf25270 */
[----:B------:R-:W-:Y:S05]  /*2a00*/  BRA.U UP1, `(.L_x_48) ;  /* 0x0000000d01947547 */ /* 0x000fea000b800000 */
[----:B------:R-:W-:Y:S01]  /*2a10*/  UMOV UR4, 0x40 ;  /* 0x0000004000047882 */ /* 0x000fe20000000000 */
[----:B------:R-:W-:Y:S01]  /*2a20*/  NOP ;  /* 0x0000000000007918 */ /* 0x000fe20000000000 */
[----:B------:R-:W-:Y:S01]  /*2a30*/  ULEA UR4, UR37, UR4, 0x18 ;  /* 0x0000000425047291 */ /* 0x000fe2000f8ec0ff */
[----:B------:R-:W-:Y:S02]  /*2a40*/  UMOV UR5, 0x400 ;  /* 0x0000040000057882 */ /* 0x000fe40000000000 */
[----:B------:R-:W-:-:S06]  /*2a50*/  ULEA UR37, UR37, UR5, 0x18 ;  /* 0x0000000525257291 */ /* 0x000fcc000f8ec0ff */
[----:B------:R-:W1:Y:S02]  /*2a60*/  LDS.U8 R0, [UR4+0x1c] ;  /* 0x00001c04ff007984 */ /* 0x000e640008000000 */
[----:B-1----:R-:W-:-:S13]  /*2a70*/  ISETP.NE.AND P0, PT, R0, RZ, PT ;  /* 0x000000ff0000720c */ /* 0x002fda0003f05270 */
[----:B------:R-:W-:Y:S05]  /*2a80*/  @P0 BRA `(.L_x_49) ;  /* 0x0000000000580947 */ /* 0x000fea0003800000 */
[----:B------:R-:W-:-:S13]  /*2a90*/  ELECT P0, URZ, PT ;  /* 0x0000000000ff782f */ /* 0x000fda0003800000 */
[----:B------:R-:W-:Y:S05]  /*2aa0*/  @!P0 BRA `(.L_x_50) ;  /* 0x0000000000608947 */ /* 0x000fea0003800000 */
[----:B------:R-:W-:Y:S01]  /*2ab0*/  UMOV UR5, 0x10 ;  /* 0x0000001000057882 */ /* 0x000fe20000000000 */
[----:B------:R-:W-:Y:S01]  /*2ac0*/  HFMA2 R0, -RZ, RZ, 0, 5.9604644775390625e-08 ;  /* 0x00000001ff007431 */ /* 0x000fe200000001ff */
[----:B------:R-:W-:-:S03]  /*2ad0*/  MOV R2, 0xffff ;  /* 0x0000ffff00027802 */ /* 0x000fc60000000f00 */
[----:B------:R-:W-:Y:S04]  /*2ae0*/  DEPBAR.LE SB1, 0x36 ;  /* 0x00009d800000791a */ /* 0x000fe80000000000 */
[----:B------:R-:W1:Y:S02]  /*2af0*/  UTCATOMSWS.FIND_AND_SET.ALIGN UP0, UR5, UR5 ;  /* 0x00000005000575e3 */ /* 0x000e640008000800 */
[----:B-1----:R-:W-:Y:S01]  /*2b00*/  MOV R3, UR5 ;  /* 0x0000000500037c02 */ /* 0x002fe20008000f00 */
[----:B------:R-:W-:Y:S06]  /*2b10*/  BRA.U UP0, `(.L_x_51) ;  /* 0x0000000100187547 */ /* 0x000fec000b800000 */
.L_x_52:
[----:B------:R-:W-:Y:S05]  /*2b20*/  NANOSLEEP 0x64 ;  /* 0x000000640000795d */ /* 0x000fea0003800000 */
[----:B------:R-:W-:-:S05]  /*2b30*/  UMOV UR5, 0x10 ;  /* 0x0000001000057882 */ /* 0x000fca0000000000 */
[----:B------:R-:W-:Y:S04]  /*2b40*/  DEPBAR.LE SB1, 0x36 ;  /* 0x00009d800000791a */ /* 0x000fe80000000000 */
[----:B------:R-:W1:Y:S02]  /*2b50*/  UTCATOMSWS.FIND_AND_SET.ALIGN UP0, UR5, UR5 ;  /* 0x00000005000575e3 */ /* 0x000e640008000800 */
[----:B-1----:R-:W-:Y:S01]  /*2b60*/  MOV R3, UR5 ;  /* 0x0000000500037c02 */ /* 0x002fe20008000f00 */
[----:B------:R-:W-:Y:S05]  /*2b70*/  BRA.U !UP0, `(.L_x_52) ;  /* 0xfffffffd08e87547 */ /* 0x000fea000b83ffff */
.L_x_51:
[-C--:B------:R-:W-:Y:S02]  /*2b80*/  SHF.L.U32 R2, R2, R3.reuse, RZ ;  /* 0x0000000302027219 */ /* 0x080fe400000006ff */
[----:B------:R-:W-:Y:S01]  /*2b90*/  SHF.L.U32 R0, R0, R3, RZ ;  /* 0x0000000300007219 */ /* 0x000fe200000006ff */
[----:B------:R-:W-:Y:S02]  /*2ba0*/  IMAD.SHL.U32 R3, R3, 0x20, RZ ;  /* 0x0000002003037824 */ /* 0x000fe400078e00ff */
[----:B------:R1:W-:Y:S04]  /*2bb0*/  ATOMS.OR RZ, [UR4+0x14], R2 ;  /* 0x00001402ffff798c */ /* 0x0003e8000b000004 */
[----:B------:R1:W-:Y:S04]  /*2bc0*/  ATOMS.OR RZ, [UR4+0x18], R0 ;  /* 0x00001800ffff798c */ /* 0x0003e8000b000004 */
[----:B------:R1:W-:Y:S01]  /*2bd0*/  STS [UR37+0x110], R3 ;  /* 0x00011003ff007988 */ /* 0x0003e20008000825 */
[----:B------:R-:W-:Y:S05]  /*2be0*/  BRA `(.L_x_50) ;  /* 0x0000000000107947 */ /* 0x000fea0003800000 */
.L_x_49:
[----:B------:R-:W-:Y:S02]  /*2bf0*/  MOV R0, 0xffffffff ;  /* 0xffffffff00007802 */ /* 0x000fe40000000f00 */
[----:B------:R-:W-:-:S03]  /*2c00*/  MOV R2, 0x2c30 ;  /* 0x00002c3000027802 */ /* 0x000fc60000000f00 */
[----:B------:R1:W-:Y:S04]  /*2c10*/  STS [UR37+0x110], R0 ;  /* 0x00011000ff007988 */ /* 0x0003e80008000825 */
[----:B-1-3-5:R-:W-:Y:S05]  /*2c20*/  CALL.REL.NOINC `($__internal_1_$__cuda_sm10x_tcgen05_guardrail_trap_phase_invalid_during_alloc) ;  /* 0x0000003c00407944 */ /* 0x02afea0003c00000 */
.L_x_50:
[----:B------:R-:W-:Y:S05]  /*2c30*/  WARPSYNC.ALL ;  /* 0x0000000000007948 */ /* 0x000fea0003800000 */
[----:B------:R-:W2:Y:S01]  /*2c40*/  S2UR UR6, SR_CgaCtaId ;  /* 0x00000000000679c3 */ /* 0x000ea20000008800 */
[----:B------:R-:W-:Y:S01]  /*2c50*/  UMOV UR4, 0x400 ;  /* 0x0000040000047882 */ /* 0x000fe20000000000 */
[----:B------:R-:W-:-:S06]  /*2c60*/  NOP ;  /* 0x0000000000007918 */ /* 0x000fcc0000000000 */
[----:B------:R-:W-:Y:S06]  /*2c70*/  BAR.ARV 0x6, 0xa0 ;  /* 0x0182800000007b1d */ /* 0x000fec0000002000 */
[----:B------:R-:W4:Y:S01]  /*2c80*/  LDCU UR7, c[0x0][0x38c] ;  /* 0x00007180ff0777ac */ /* 0x000f220008000800 */
[----:B------:R-:W-:Y:S01]  /*2c90*/  IMAD.MOV.U32 R11, RZ, RZ, 0x1 ;  /* 0x00000001ff0b7424 */ /* 0x000fe200078e00ff */
[----:B------:R-:W-:Y:S01]  /*2ca0*/  CS2R R8, SRZ ;  /* 0x0000000000087805 */ /* 0x000fe2000001ff00 */
[----:B------:R-:W-:Y:S01]  /*2cb0*/  IMAD.MOV.U32 R10, RZ, RZ, RZ ;  /* 0x000000ffff0a7224 */ /* 0x000fe200078e00ff */
[----:B------:R-:W-:Y:S01]  /*2cc0*/  UMOV UR18, URZ ;  /* 0x000000ff00127c82 */ /* 0x000fe20008000000 */
[----:B------:R-:W-:Y:S01]  /*2cd0*/  UMOV UR17, URZ ;  /* 0x000000ff00117c82 */ /* 0x000fe20008000000 */
[----:B------:R-:W-:Y:S01]  /*2ce0*/  UMOV UR22, 0x0 ;  /* 0x0000000000167882 */ /* 0x000fe20000000000 */
[----:B------:R-:W-:Y:S01]  /*2cf0*/  UMOV UR23, 0x4100490 ;  /* 0x0410049000177882 */ /* 0x000fe20000000000 */
[----:B------:R-:W-:Y:S01]  /*2d00*/  UMOV UR20, 0x0 ;  /* 0x0000000000147882 */ /* 0x000fe20000000000 */
[----:B------:R-:W-:Y:S01]  /*2d10*/  UMOV UR21, 0x4100490 ;  /* 0x0410049000157882 */ /* 0x000fe20000000000 */
[----:B--2---:R-:W-:Y:S01]  /*2d20*/  ULEA UR6, UR6, UR4, 0x18 ;  /* 0x0000000406067291 */ /* 0x004fe2000f8ec0ff */
[----:B------:R-:W2:Y:S03]  /*2d30*/  LDCU UR4, c[0x0][0x38c] ;  /* 0x00007180ff0477ac */ /* 0x000ea60008000800 */
[----:B------:R-:W-:-:S02]  /*2d40*/  UIADD3 UR11, UPT, UPT, UR6, 0x2400, URZ ;  /* 0x00002400060b7890 */ /* 0x000fc4000fffe0ff */
[----:B----4-:R-:W-:-:S03]  /*2d50*/  UIADD3 UR7, UPT, UPT, UR7, 0x3f, URZ ;  /* 0x0000003f07077890 */ /* 0x010fc6000fffe0ff */
[----:B-1----:R-:W1:Y:S01]  /*2d60*/  LDS R0, [UR6+0x110] ;  /* 0x00011006ff007984 */ /* 0x002e620008000800 */
[----:B------:R-:W-:Y:S02]  /*2d70*/  UIADD3 UR12, UPT, UPT, UR6, 0x6400, URZ ;  /* 0x00006400060c7890 */ /* 0x000fe4000fffe0ff */
[----:B------:R-:W-:Y:S02]  /*2d80*/  USHF.R.S32.HI UR5, URZ, 0x1f, UR7 ;  /* 0x0000001fff057899 */ /* 0x000fe40008011407 */
[----:B------:R-:W-:Y:S02]  /*2d90*/  USHF.R.U32.HI UR11, URZ, 0x4, UR11 ;  /* 0x00000004ff0b7899 */ /* 0x000fe4000801160b */
[----:B------:R-:W-:Y:S02]  /*2da0*/  ULEA.HI UR5, UR5, UR7, URZ, 0x6 ;  /* 0x0000000705057291 */ /* 0x000fe4000f8f30ff */
[----:B------:R-:W-:Y:S02]  /*2db0*/  USHF.R.U32.HI UR12, URZ, 0x4, UR12 ;  /* 0x00000004ff0c7899 */ /* 0x000fe4000801160c */
[----:B------:R-:W-:-:S02]  /*2dc0*/  USHF.R.S32.HI UR5, URZ, 0x6, UR5 ;  /* 0x00000006ff057899 */ /* 0x000fc40008011405 */
[----:B------:R-:W-:Y:S02]  /*2dd0*/  ULOP3.LUT UR11, UR11, 0x3fff, URZ, 0xc0, !UPT ;  /* 0x00003fff0b0b7892 */ /* 0x000fe4000f8ec0ff */
[----:B------:R-:W-:Y:S02]  /*2de0*/  UISETP.LT.AND UP0, UPT, UR5, 0x1, UPT ;  /* 0x000000010500788c */ /* 0x000fe4000bf01270 */
[----:B------:R-:W-:Y:S02]  /*2df0*/  ULOP3.LUT UR12, UR12, 0x3fff, URZ, 0xc0, !UPT ;  /* 0x00003fff0c0c7892 */ /* 0x000fe4000f8ec0ff */
[----:B------:R-:W-:Y:S02]  /*2e00*/  USEL UR10, UR5, 0x1, !UP0 ;  /* 0x00000001050a7887 */ /* 0x000fe4000c000000 */
[----:B------:R-:W-:Y:S02]  /*2e10*/  ULOP3.LUT UR11, UR11, 0x10000, URZ, 0xfc, !UPT ;  /* 0x000100000b0b7892 */ /* 0x000fe4000f8efcff */
[----:B------:R-:W-:-:S02]  /*2e20*/  ULOP3.LUT UR12, UR12, 0x10000, URZ, 0xfc, !UPT ;  /* 0x000100000c0c7892 */ /* 0x000fc4000f8efcff */
[----:B------:R-:W-:Y:S02]  /*2e30*/  UIADD3 UR10, UPT, UPT, -UR10, URZ, URZ ;  /* 0x000000ff0a0a7290 */ /* 0x000fe4000fffe1ff */
[----:B--2---:R-:W-:Y:S01]  /*2e40*/  UISETP.GE.AND UP3, UPT, UR4, 0x1, UPT ;  /* 0x000000010400788c */ /* 0x004fe2000bf66270 */
[----:B-1----:R-:W-:-:S15]  /*2e50*/  R2UR UR19, R0 ;  /* 0x00000000001372ca */ /* 0x002fde00000e0000 */
.L_x_59:
[----:B------:R-:W-:Y:S02]  /*2e60*/  LEA R0, R10, UR6, 0x3 ;  /* 0x000000060a007c11 */ /* 0x000fe4000f8e18ff */
[----:B------:R-:W-:Y:S02]  /*2e70*/  SHF.L.U32 R5, R9, 0x1f, RZ ;  /* 0x0000001f09057819 */ /* 0x000fe400000006ff */
[----:B------:R-:W-:Y:S01]  /*2e80*/  PLOP3.LUT P0, PT, PT, PT, UP3, 0x80, 0x8 ;  /* 0x000000000008781c */ /* 0x000fe20003f0f038 */
[----:B------:R-:W-:Y:S01]  /*2e90*/  VIADD R3, R0, 0x70 ;  /* 0x0000007000037836 */ /* 0x000fe20000000000 */
[----:B-1----:R-:W1:Y:S02]  /*2ea0*/  SYNCS.PHASECHK.TRANS64.TRYWAIT P1, [R0+URZ+0x60], R5 ;  /* 0x00006005000075a7 */ /* 0x002e6400080211ff */
[----:B-1--4-:R-:W-:Y:S09]  /*2eb0*/  @!P1 BRA `(.L_x_53) ;  /* 0x0000003400689947 */ /* 0x012ff20003800000 */
.L_x_110:
[----:B------:R-:W-:Y:S01]  /*2ec0*/  LEA R4, R10, UR6, 0x4 ;  /* 0x000000060a047c11 */ /* 0x000fe2000f8e20ff */
[----:B------:R-:W-:Y:S01]  /*2ed0*/  @UP3 ULEA UR4, UR17, UR6, 0x3 ;  /* 0x0000000611043291 */ /* 0x000fe2000f8e18ff */
[----:B------:R-:W-:Y:S01]  /*2ee0*/  PLOP3.LUT P2, PT, PT, PT, PT, 0x80, 0x8 ;  /* 0x000000000008781c */ /* 0x000fe20003f4f070 */
[----:B------:R-:W-:Y:S01]  /*2ef0*/  ULEA UR8, UR18, UR6, 0x3 ;  /* 0x0000000612087291 */ /* 0x000fe2000f8e18ff */
[----:B------:R-:W-:Y:S02]  /*2f00*/  PRMT R3, RZ, 0x654, R3 ;  /* 0x00000654ff037816 */ /* 0x000fe40000000003 */
[----:B-1----:R-:W1:Y:S01]  /*2f10*/  LDS.128 R4, [R4+0xf0] ;  /* 0x0000f00004047984 */ /* 0x002e620000000c00 */
[----:B------:R-:W-:Y:S02]  /*2f20*/  @P0 SHF.L.U32 R2, R8, 0x1f, RZ ;  /* 0x0000001f08020819 */ /* 0x000fe400000006ff */
[----:B------:R-:W-:Y:S01]  /*2f30*/  SHF.L.U32 R0, R11, 0x1f, RZ ;  /* 0x0000001f0b007819 */ /* 0x000fe200000006ff */
[----:B------:R-:W-:Y:S01]  /*2f40*/  @!PT LDS RZ, [RZ] ;  /* 0x00000000fffff984 */ /* 0x000fe20000000800 */
[----:B------:R-:W-:Y:S01]  /*2f50*/  @!PT LDS RZ, [RZ] ;  /* 0x00000000fffff984 */ /* 0x000fe20000000800 */
[----:B------:R-:W-:Y:S01]  /*2f60*/  @!PT LDS RZ, [RZ] ;  /* 0x00000000fffff984 */ /* 0x000fe20000000800 */
[----:B------:R-:W-:Y:S01]  /*2f70*/  @!PT LDS RZ, [RZ] ;  /* 0x00000000fffff984 */ /* 0x000fe20000000800 */
[----:B------:R2:W-:Y:S06]  /*2f80*/  MEMBAR.ALL.CTA ;  /* 0x0000000000007992 */ /* 0x0005ec0000008000 */
[----:B--2---:R-:W2:Y:S02]  /*2f90*/  FENCE.VIEW.ASYNC.S ;  /* 0x00000000000073c6 */ /* 0x004ea40000000000 */
[----:B--2---:R2:W-:Y:S01]  /*2fa0*/  SYNCS.ARRIVE.TRANS64.RED.A1T0 RZ, [R3+URZ], RZ ;  /* 0x000000ff03ff79a7 */ /* 0x0045e200081004ff */
[----:B------:R2:W4:Y:S01]  /*2fb0*/  @P0 SYNCS.PHASECHK.TRANS64.TRYWAIT P2, [UR4], R2 ;  /* 0x00000002ff0005a7 */ /* 0x0005220008041104 */
[----:B------:R-:W-:Y:S01]  /*2fc0*/  ULEA.HI UR4, UR18, UR18, URZ, 0x1 ;  /* 0x0000001212047291 */ /* 0x000fe2000f8f08ff */
[----:B-1----:R-:W-:-:S03]  /*2fd0*/  LOP3.LUT P1, RZ, R6, 0x1, RZ, 0xc0, !PT ;  /* 0x0000000106ff7812 */ /* 0x002fc6000782c0ff */
[----:B------:R-:W-:Y:S02]  /*2fe0*/  USHF.L.U32 UR9, UR4, 0x5, URZ ;  /* 0x0000000504097899 */ /* 0x000fe400080006ff */
[----:B------:R-:W-:Y:S02]  /*2ff0*/  ULOP3.LUT UR4, UR4, 0xffe, URZ, 0xc0, !UPT ;  /* 0x00000ffe04047892 */ /* 0x000fe4000f8ec0ff */
[----:B------:R-:W-:Y:S02]  /*3000*/  ULOP3.LUT UR9, UR9, 0xffffffc0, URZ, 0xc0, !UPT ;  /* 0xffffffc009097892 */ /* 0x000fe4000f8ec0ff */
[----:B------:R-:W-:Y:S02]  /*3010*/  UIADD3 UR4, UPT, UPT, -UR4, UR18, URZ ;  /* 0x0000001204047290 */ /* 0x000fe4000fffe1ff */
[----:B------:R-:W-:Y:S01]  /*3020*/  UIADD3 UR9, UPT, UPT, UR19, UR9, URZ ;  /* 0x0000000913097290 */ /* 0x000fe2000fffe0ff */
[----:B------:R-:W1:Y:S03]  /*3030*/  SYNCS.PHASECHK.TRANS64.TRYWAIT P0, [UR8+0xa0], R0 ;  /* 0x0000a000ff0075a7 */ /* 0x000e660008001108 */
[----:B------:R-:W-:Y:S01]  /*3040*/  ULEA UR9, UR4, UR9, 0x14 ;  /* 0x0000000904097291 */ /* 0x000fe2000f8ea0ff */
[----:B-12-4-:R-:W-:Y:S11]  /*3050*/  @!P0 BRA `(.L_x_54) ;  /* 0x0000003400148947 */ /* 0x016ff60003800000 */
.L_x_112:
[----:B------:R-:W-:Y:S01]  /*3060*/  IADD3 R10, PT, PT, R10, 0x1, RZ ;  /* 0x000000010a0a7810 */ /* 0x000fe20007ffe0ff */
[----:B------:R-:W-:Y:S06]  /*3070*/  BRA.U !UP3, `(.L_x_55) ;  /* 0x000000010b987547 */ /* 0x000fec000b800000 */
[----:B------:R-:W-:Y:S01]  /*3080*/  UPLOP3.LUT UP4, UPT, UPT, UPT, UPT, 0x40, 0x4 ;  /* 0x000000000004789c */ /* 0x000fe20003f8e870 */
[----:B------:R-:W-:Y:S01]  /*3090*/  UMOV UR16, UR10 ;  /* 0x0000000a00107c82 */ /* 0x000fe20008000000 */
[----:B------:R-:W-:Y:S01]  /*30a0*/  UMOV UR15, UR5 ;  /* 0x00000005000f7c82 */ /* 0x000fe20008000000 */
[----:B------:R-:W-:-:S08]  /*30b0*/  UMOV UR14, UR17 ;  /* 0x00000011000e7c82 */ /* 0x000fd00008000000 */
.L_x_58:
[----:B------:R-:W-:Y:S02]  /*30c0*/  UIADD3 UR16, UPT, UPT, UR16, 0x1, URZ ;  /* 0x0000000110107890 */ /* 0x000fe4000fffe0ff */
[----:B--2---:R-:W-:Y:S02]  /*30d0*/  ULEA UR7, UR14, UR6, 0x3 ;  /* 0x000000060e077291 */ /* 0x004fe4000f8e18ff */
[----:B------:R-:W-:Y:S01]  /*30e0*/  UISETP.NE.AND UP0, UPT, UR16, URZ, UPT ;  /* 0x000000ff1000728c */ /* 0x000fe2000bf05270 */
[----:B----4-:R-:W-:Y:S10]  /*30f0*/  @P2 BRA `(.L_x_56) ;  /* 0x00000000000c2947 */ /* 0x010ff40003800000 */
[----:B-1----:R-:W-:Y:S04]  /*3100*/  SHF.L.U32 R3, R8, 0x1f, RZ ;  /* 0x0000001f08037819 */ /* 0x002fe800000006ff */
[----:B------:R-:W1:Y:S02]  /*3110*/  SYNCS.PHASECHK.TRANS64.TRYWAIT P0, [UR7], R3 ;  /* 0x00000003ff0075a7 */ /* 0x000e640008001107 */
[----:B-1----:R-:W-:Y:S05]  /*3120*/  @!P0 BRA `(.L_x_57) ;  /* 0x0000003000f88947 */ /* 0x002fea0003800000 */
.L_x_56:
[----:B------:R-:W-:Y:S01]  /*3130*/  UISETP.NE.AND UP1, UPT, UR15, 0x1, UPT ;  /* 0x000000010f00788c */ /* 0x000fe2000bf25270 */
[----:B------:R-:W-:Y:S01]  /*3140*/  PLOP3.LUT P2, PT, PT, PT, PT, 0x80, 0x8 ;  /* 0x000000000008781c */ /* 0x000fe20003f4f070 */
[----:B------:R-:W-:Y:S02]  /*3150*/  UIADD3 UR17, UPT, UPT, UR14, 0x1, URZ ;  /* 0x000000010e117890 */ /* 0x000fe4000fffe0ff */
[----:B------:R-:W-:Y:S02]  /*3160*/  ULEA UR24, UR14, UR12, 0x8 ;  /* 0x0000000c0e187291 */ /* 0x000fe4000f8e40ff */
[----:B------:R-:W-:Y:S01]  /*3170*/  UISETP.NE.AND UP2, UPT, UR17, 0x4, UPT ;  /* 0x000000041100788c */ /* 0x000fe2000bf45270 */
[----:B------:R-:W-:Y:S01]  /*3180*/  PLOP3.LUT P0, PT, PT, PT, UP1, 0x80, 0x8 ;  /* 0x000000000008781c */ /* 0x000fe20003f0f018 */
[----:B------:R-:W-:Y:S02]  /*3190*/  ULEA UR26, UR14, UR11, 0x8 ;  /* 0x0000000b0e1a7291 */ /* 0x000fe4000f8e40ff */
[----:B------:R-:W-:Y:S02]  /*31a0*/  USEL UR13, URZ, 0x1, UP2 ;  /* 0x00000001ff0d7887 */ /* 0x000fe40009000000 */
[----:B------:R-:W-:Y:S02]  /*31b0*/  USEL UR17, UR17, URZ, UP2 ;  /* 0x000000ff11117287 */ /* 0x000fe40009000000 */
[----:B------:R-:W-:Y:S02]  /*31c0*/  UIADD3 UR30, UPT, UPT, UR24, 0x2, URZ ;  /* 0x00000002181e7890 */ /* 0x000fe4000fffe0ff */
[----:B------:R-:W-:Y:S01]  /*31d0*/  @UP1 ULEA UR4, UR17, UR6, 0x3 ;  /* 0x0000000611041291 */ /* 0x000fe2000f8e18ff */
[----:B------:R-:W-:Y:S01]  /*31e0*/  LOP3.LUT R8, R8, UR13, RZ, 0x3c, !PT ;  /* 0x0000000d08087c12 */ /* 0x000fe2000f8e3cff */
[----:B------:R-:W-:Y:S02]  /*31f0*/  UIADD3 UR28, UPT, UPT, UR26, 0x2, URZ ;  /* 0x000000021a1c7890 */ /* 0x000fe4000fffe0ff */
[----:B------:R-:W-:Y:S01]  /*3200*/  UIADD3 UR7, UPT, UPT, UR7, 0x20, URZ ;  /* 0x0000002007077890 */ /* 0x000fe2000fffe0ff */
[----:B-1----:R-:W-:Y:S01]  /*3210*/  @P0 SHF.L.U32 R0, R8, 0x1f, RZ ;  /* 0x0000001f08000819 */ /* 0x002fe200000006ff */
[----:B------:R-:W-:Y:S01]  /*3220*/  UMOV UR25, 0x80004020 ;  /* 0x8000402000197882 */ /* 0x000fe20000000000 */
[----:B------:R-:W-:Y:S01]  /*3230*/  UMOV UR27, 0x80004020 ;  /* 0x80004020001b7882 */ /* 0x000fe20000000000 */
[----:B------:R-:W-:Y:S01]  /*3240*/  UMOV UR31, 0x80004020 ;  /* 0x80004020001f7882 */ /* 0x000fe20000000000 */
[----:B------:R2:W4:Y:S01]  /*3250*/  @P0 SYNCS.PHASECHK.TRANS64.TRYWAIT P2, [UR4], R0 ;  /* 0x00000000ff0005a7 */ /* 0x0005220008041104 */
[----:B------:R-:W-:Y:S01]  /*3260*/  UIADD3 UR15, UPT, UPT, UR15, -0x1, URZ ;  /* 0xffffffff0f0f7890 */ /* 0x000fe2000fffe0ff */
[----:B------:R2:W-:Y:S01]  /*3270*/  UTCQMMA gdesc[UR26], gdesc[UR24], tmem[UR9], tmem[UR22], idesc[UR23], UP4 ;  /* 0x00ff16181a0075ea */ /* 0x0005e2000a000309 */
[----:B------:R-:W-:Y:S01]  /*3280*/  UPLOP3.LUT UP4, UPT, UPT, UPT, UPT, 0x80, 0x8 ;  /* 0x000000000008789c */ /* 0x000fe20003f8f070 */
[----:B------:R-:W-:Y:S01]  /*3290*/  UMOV UR29, 0x80004020 ;  /* 0x80004020001d7882 */ /* 0x000fe20000000000 */
[----:B------:R-:W-:Y:S01]  /*32a0*/  UMOV UR14, UR17 ;  /* 0x00000011000e7c82 */ /* 0x000fe20008000000 */
[----:B------:R2:W-:Y:S01]  /*32b0*/  UTCQMMA gdesc[UR28], gdesc[UR30], tmem[UR9], tmem[UR20], idesc[UR21], UPT ;  /* 0x00ff141e1c0075ea */ /* 0x0005e2000b800309 */
[----:B------:R2:W-:Y:S01]  /*32c0*/  UTCBAR [UR7], URZ ;  /* 0x000000ff070073e9 */ /* 0x0005e200080000ff */
[----:B------:R-:W-:Y:S06]  /*32d0*/  BRA.U UP0, `(.L_x_58) ;  /* 0xfffffffd00787547 */ /* 0x000fec000b83ffff */
.L_x_55:
[----:B------:R-:W-:Y:S01]  /*32e0*/  UIADD3 UR18, UPT, UPT, UR18, 0x1, URZ ;  /* 0x0000000112127890 */ /* 0x000fe2000fffe0ff */
[C---:B------:R-:W-:Y:S01]  /*32f0*/  ISETP.NE.AND P0, PT, R10.reuse, 0x2, PT ;  /* 0x000000020a00780c */ /* 0x040fe20003f05270 */
[----:B------:R-:W-:Y:S02]  /*3300*/  UIADD3 UR8, UPT, UPT, UR8, 0x80, URZ ;  /* 0x0000008008087890 */ /* 0x000fe4000fffe0ff */
[----:B------:R-:W-:Y:S01]  /*3310*/  UISETP.NE.AND UP0, UPT, UR18, 0x4, UPT ;  /* 0x000000041200788c */ /* 0x000fe2000bf05270 */
[----:B-12---:R-:W-:Y:S02]  /*3320*/  SEL R0, RZ, 0x1, P0 ;  /* 0x00000001ff007807 */ /* 0x006fe40000000000 */
[----:B------:R-:W-:Y:S01]  /*3330*/  SEL R10, R10, RZ, P0 ;  /* 0x000000ff0a0a7207 */ /* 0x000fe20000000000 */
[----:B------:R-:W-:Y:S01]  /*3340*/  USEL UR4, URZ, 0x1, UP0 ;  /* 0x00000001ff047887 */ /* 0x000fe20008000000 */
[----:B------:R-:W-:Y:S01]  /*3350*/  LOP3.LUT R9, R9, R0, RZ, 0x3c, !PT ;  /* 0x0000000009097212 */ /* 0x000fe200078e3cff */
[----:B------:R-:W-:Y:S01]  /*3360*/  USEL UR18, UR18, URZ, UP0 ;  /* 0x000000ff12127287 */ /* 0x000fe20008000000 */
[----:B------:R1:W-:Y:S03]  /*3370*/  UTCBAR [UR8], URZ ;  /* 0x000000ff080073e9 */ /* 0x0003e600080000ff */
[----:B------:R-:W-:Y:S01]  /*3380*/  LOP3.LUT R11, R11, UR4, RZ, 0x3c, !PT ;  /* 0x000000040b0b7c12 */ /* 0x000fe2000f8e3cff */
[----:B------:R-:W-:Y:S07]  /*3390*/  @P1 BRA `(.L_x_59) ;  /* 0xfffffff800b01947 */ /* 0x000fee000383ffff */
[----:B------:R-:W2:Y:S01]  /*33a0*/  S2UR UR4, SR_CgaCtaId ;  /* 0x00000000000479c3 */ /* 0x000ea20000008800 */
[----:B------:R-:W-:Y:S01]  /*33b0*/  ELECT P0, URZ, PT ;  /* 0x0000000000ff782f */ /* 0x000fe20003800000 */
[----:B------:R-:W-:Y:S01]  /*33c0*/  IMAD.MOV.U32 R0, RZ, RZ, 0x1 ;  /* 0x00000001ff007424 */ /* 0x000fe200078e00ff */
[----:B------:R-:W-:Y:S01]  /*33d0*/  UIADD3 UR6, UPT, UPT, UR6, 0xa0, URZ ;  /* 0x000000a006067890 */ /* 0x000fe2000fffe0ff */
[----:B------:R-:W-:Y:S01]  /*33e0*/  SHF.L.U32 R3, R11, 0x1f, RZ ;  /* 0x0000001f0b037819 */ /* 0x000fe200000006ff */
[----:B------:R-:W-:-:S03]  /*33f0*/  UMOV UR5, 0x40 ;  /* 0x0000004000057882 */ /* 0x000fc60000000000 */
[----:B------:R-:W-:Y:S01]  /*3400*/  UVIRTCOUNT.DEALLOC.SMPOOL 0x80 ;  /* 0x000000800000784c */ /* 0x000fe20000000000 */
[----:B--2---:R-:W-:Y:S02]  /*3410*/  ULEA UR4, UR4, UR5, 0x18 ;  /* 0x0000000504047291 */ /* 0x004fe4000f8ec0ff */
[----:B------:R-:W-:-:S07]  /*3420*/  ULEA UR5, UR18, UR6, 0x3 ;  /* 0x0000000612057291 */ /* 0x000fce000f8e18ff */
[----:B------:R2:W-:Y:S02]  /*3430*/  @P0 STS.U8 [UR4+0x1c], R0 ;  /* 0x00001c00ff000988 */ /* 0x0005e40008000004 */
[----:B------:R-:W3:Y:S02]  /*3440*/  SYNCS.PHASECHK.TRANS64.TRYWAIT P0, [UR5], R3 ;  /* 0x00000003ff0075a7 */ /* 0x000ee40008001105 */
[----:B--23--:R-:W-:Y:S05]  /*3450*/  @!P0 BRA `(.L_x_60) ;  /* 0x0000003000448947 */ /* 0x00cfea0003800000 */
.L_x_115:
[----:B------:R-:W-:-:S04]  /*3460*/  UIADD3 UR7, UPT, UPT, UR18, 0x1, URZ ;  /* 0x0000000112077890 */ /* 0x000fc8000fffe0ff */
[----:B------:R-:W-:-:S04]  /*3470*/  UISETP.NE.AND UP0, UPT, UR7, 0x4, UPT ;  /* 0x000000040700788c */ /* 0x000fc8000bf05270 */
[----:B-1----:R-:W-:Y:S02]  /*3480*/  USEL UR8, URZ, 0x1, UP0 ;  /* 0x00000001ff087887 */ /* 0x002fe40008000000 */
[----:B------:R-:W-:-:S04]  /*3490*/  USEL UR7, UR7, URZ, UP0 ;  /* 0x000000ff07077287 */ /* 0x000fc80008000000 */
[----:B------:R-:W-:Y:S01]  /*34a0*/  ULEA UR5, UR7, UR6, 0x3 ;  /* 0x0000000607057291 */ /* 0x000fe2000f8e18ff */
[----:B------:R-:W-:-:S04]  /*34b0*/  LOP3.LUT R2, R11, UR8, RZ, 0x3c, !PT ;  /* 0x000000080b027c12 */ /* 0x000fc8000f8e3cff */
[----:B--2---:R-:W-:-:S04]  /*34c0*/  SHF.L.U32 R3, R2, 0x1f, RZ ;  /* 0x0000001f02037819 */ /* 0x004fc800000006ff */
[----:B------:R-:W1:Y:S02]  /*34d0*/  SYNCS.PHASECHK.TRANS64.TRYWAIT P0, [UR5], R3 ;  /* 0x00000003ff0075a7 */ /* 0x000e640008001105 */
[----:B-1----:R-:W-:Y:S05]  /*34e0*/  @!P0 BRA `(.L_x_61) ;  /* 0x0000003000388947 */ /* 0x002fea0003800000 */
.L_x_117:
        /* <DEDUP_REMOVED lines=9> */
.L_x_119:
[----:B------:R-:W-:-:S04]  /*3580*/  UIADD3 UR7, UPT, UPT, UR7, 0x1, URZ ;  /* 0x0000000107077890 */ /* 0x000fc8000fffe0ff */
[----:B------:R-:W-:-:S04]  /*3590*/  UISETP.NE.AND UP0, UPT, UR7, 0x4, UPT ;  /* 0x000000040700788c */ /* 0x000fc8000bf05270 */
[----:B------:R-:W-:Y:S02]  /*35a0*/  USEL UR5, URZ, 0x1, UP0 ;  /* 0x00000001ff057887 */ /* 0x000fe40008000000 */
[----:B------:R-:W-:-:S04]  /*35b0*/  USEL UR7, UR7, URZ, UP0 ;  /* 0x000000ff07077287 */ /* 0x000fc80008000000 */
[----:B------:R-:W-:Y:S01]  /*35c0*/  ULEA UR7, UR7, UR6, 0x3 ;  /* 0x0000000607077291 */ /* 0x000fe2000f8e18ff */
[----:B-1----:R-:W-:-:S04]  /*35d0*/  LOP3.LUT R3, R2, UR5, RZ, 0x3c, !PT ;  /* 0x0000000502037c12 */ /* 0x002fc8000f8e3cff */
[----:B------:R-:W-:-:S04]  /*35e0*/  SHF.L.U32 R3, R3, 0x1f, RZ ;  /* 0x0000001f03037819 */ /* 0x000fc800000006ff */
[----:B------:R-:W1:Y:S02]  /*35f0*/  SYNCS.PHASECHK.TRANS64.TRYWAIT P0, [UR7], R3 ;  /* 0x00000003ff0075a7 */ /* 0x000e640008001107 */
[----:B-1----:R-:W-:Y:S05]  /*3600*/  @!P0 BRA `(.L_x_63) ;  /* 0x0000003000208947 */ /* 0x002fea0003800000 */
.L_x_121:
[----:B------:R-:W-:Y:S01]  /*3610*/  NOP ;  /* 0x0000000000007918 */ /* 0x000fe20000000000 */
[----:B-1----:R-:W1:Y:S01]  /*3620*/  LDS R0, [UR4+0x14] ;  /* 0x00001404ff007984 */ /* 0x002e620008000800 */
[----:B------:R-:W-:Y:S01]  /*3630*/  ULOP3.LUT UR6, UR19, 0xffff, URZ, 0xc0, !UPT ;  /* 0x0000ffff13067892 */ /* 0x000fe2000f8ec0ff */
[----:B------:R-:W-:Y:S01]  /*3640*/  UMOV UR8, 0xffff ;  /* 0x0000ffff00087882 */ /* 0x000fe20000000000 */
[----:B------:R-:W-:Y:S02]  /*3650*/  UMOV UR5, 0x1 ;  /* 0x0000000100057882 */ /* 0x000fe40000000000 */
[----:B------:R-:W-:-:S04]  /*3660*/  USHF.R.U32.HI UR6, URZ, 0x5, UR6 ;  /* 0x00000005ff067899 */ /* 0x000fc80008011606 */
[----:B------:R-:W-:Y:S02]  /*3670*/  USHF.L.U32 UR8, UR8, UR6, URZ ;  /* 0x0000000608087299 */ /* 0x000fe400080006ff */
[----:B------:R-:W-:-:S04]  /*3680*/  USHF.L.U32 UR5, UR5, UR6, URZ ;  /* 0x0000000605057299 */ /* 0x000fc800080006ff */
[----:B-1----:R-:W-:-:S04]  /*3690*/  LOP3.LUT R0, R0, UR8, RZ, 0xc0, !PT ;  /* 0x0000000800007c12 */ /* 0x002fc8000f8ec0ff */
[----:B------:R-:W-:-:S13]  /*36a0*/  ISETP.NE.AND P0, PT, R0, UR8, PT ;  /* 0x0000000800007c0c */ /* 0x000fda000bf05270 */
[----:B------:R-:W-:Y:S05]  /*36b0*/  @P0 BRA `(.L_x_64) ;  /* 0x0000000000580947 */ /* 0x000fea0003800000 */
[----:B------:R-:W1:Y:S02]  /*36c0*/  LDS R0, [UR4+0x18] ;  /* 0x00001804ff007984 */ /* 0x000e640008000800 */
[----:B-1----:R-:W-:-:S04]  /*36d0*/  LOP3.LUT R0, R0, UR5, RZ, 0xc0, !PT ;  /* 0x0000000500007c12 */ /* 0x002fc8000f8ec0ff */
[----:B------:R-:W-:-:S13]  /*36e0*/  ISETP.NE.AND P0, PT, R0, UR5, PT ;  /* 0x0000000500007c0c */ /* 0x000fda000bf05270 */
[----:B------:R-:W-:Y:S05]  /*36f0*/  @P0 BRA `(.L_x_65) ;  /* 0x00000000003c0947 */ /* 0x000fea0003800000 */
[----:B------:R-:W1:Y:S01]  /*3700*/  S2R R2, SR_LANEID ;  /* 0x0000000000027919 */ /* 0x000e620000000000 */
[----:B------:R-:W-:Y:S01]  /*3710*/  ULOP3.LUT UR8, URZ, UR8, URZ, 0x33, !UPT ;  /* 0x00000008ff087292 */ /* 0x000fe2000f8e33ff */
[----:B------:R-:W-:Y:S01]  /*3720*/  LOP3.LUT R4, RZ, UR5, RZ, 0x33, !PT ;  /* 0x00000005ff047c12 */ /* 0x000fe2000f8e33ff */
[----:B------:R-:W-:Y:S02]  /*3730*/  VOTEU.ANY UR7, UPT, PT ;  /* 0x0000000000077886 */ /* 0x000fe400038e0100 */
[----:B------:R-:W-:Y:S01]  /*3740*/  UFLO.U32 UR7, UR7 ;  /* 0x00000007000772bd */ /* 0x000fe200080e0000 */
[----:B------:R-:W2:Y:S01]  /*3750*/  REDUX UR5, R4 ;  /* 0x00000000040573c4 */ /* 0x000ea20000000000 */
[----:B------:R-:W-:-:S06]  /*3760*/  IMAD.U32 R0, RZ, RZ, UR8 ;  /* 0x00000008ff007e24 */ /* 0x000fcc000f8e00ff */
[----:B------:R3:W-:Y:S01]  /*3770*/  UTCATOMSWS.AND URZ, UR8 ;  /* 0x0000000800ff79e3 */ /* 0x0007e20008000000 */
[----:B------:R-:W4:Y:S01]  /*3780*/  REDUX UR6, R0 ;  /* 0x00000000000673c4 */ /* 0x000f220000000000 */
[----:B-1----:R-:W-:Y:S01]  /*3790*/  ISETP.EQ.U32.AND P0, PT, R2, UR7, PT ;  /* 0x0000000702007c0c */ /* 0x002fe2000bf02070 */
[----:B--2---:R-:W-:Y:S01]  /*37a0*/  IMAD.U32 R2, RZ, RZ, UR5 ;  /* 0x00000005ff027e24 */ /* 0x004fe2000f8e00ff */
[----:B----4-:R-:W-:-:S11]  /*37b0*/  MOV R3, UR6 ;  /* 0x0000000600037c02 */ /* 0x010fd60008000f00 */
[----:B------:R3:W-:Y:S04]  /*37c0*/  @P0 ATOMS.AND RZ, [UR4+0x14], R3 ;  /* 0x00001403ffff098c */ /* 0x0007e8000a800004 */
[----:B------:R3:W-:Y:S01]  /*37d0*/  @P0 ATOMS.AND RZ, [UR4+0x18], R2 ;  /* 0x00001802ffff098c */ /* 0x0007e2000a800004 */
[----:B------:R-:W-:Y:S05]  /*37e0*/  BRA `(.L_x_66) ;  /* 0x0000000000147947 */ /* 0x000fea0003800000 */
.L_x_65:
[----:B------:R-:W-:Y:S02]  /*37f0*/  MOV R2, 0x3810 ;  /* 0x0000381000027802 */ /* 0x000fe40000000f00 */
[----:B----45:R-:W-:Y:S05]  /*3800*/  CALL.REL.NOINC `($__internal_0_$__cuda_sm10x_tcgen05_guardrail_trap_col_being_dealloced_not_returned_by_alloc) ;  /* 0x00000030003c7944 */ /* 0x030fea0003c00000 */
[----:B------:R-:W-:Y:S05]  /*3810*/  BRA `(.L_x_66) ;  /* 0x0000000000087947 */ /* 0x000fea0003800000 */
.L_x_64:
[----:B------:R-:W-:Y:S02]  /*3820*/  MOV R2, 0x3840 ;  /* 0x0000384000027802 */ /* 0x000fe40000000f00 */
[----:B----45:R-:W-:Y:S05]  /*3830*/  CALL.REL.NOINC `($__internal_2_$__cuda_sm10x_tcgen05_guardrail_trap_unallocated_columns_being_dealloced) ;  /* 0x0000003000487944 */ /* 0x030fea0003c00000 */
.L_x_66:
[----:B------:R-:W-:Y:S01]  /*3840*/  NOP ;  /* 0x0000000000007918 */ /* 0x000fe20000000000 */
[----:B---3--:R-:W-:Y:S05]  /*3850*/  EXIT ;  /* 0x000000000000794d */ /* 0x008fea0003800000 */
.L_x_48:
[----:B------:R-:W-:-:S09]  /*3860*/  UISETP.NE.OR UP2, UPT, UR8, 0x3, !UP2 ;  /* 0x000000030800788c */ /* 0x000fd2000d745670 */
[----:B------:R-:W-:Y:S05]  /*3870*/  BRA.U UP2, `(.L_x_67) ;  /* 0x0000000902c87547 */ /* 0x000fea000b800000 */
[----:B------:R-:W1:Y:S01]  /*3880*/  LDCU.64 UR6, c[0x0][0x888] ;  /* 0x00011100ff0677ac */ /* 0x000e620008000a00 */
[----:B------:R-:W2:Y:S01]  /*3890*/  LDC R0, c[0x0][0xb30] ;  /* 0x0002cc00ff007b82 */ /* 0x000ea20000000800 */
[----:B------:R-:W-:Y:S01]  /*38a0*/  IMAD.MOV.U32 R30, RZ, RZ, 0x1 ;  /* 0x00000001ff1e7424 */ /* 0x000fe200078e00ff */
[----:B------:R-:W-:Y:S01]  /*38b0*/  CS2R R28, SRZ ;  /* 0x00000000001c7805 */ /* 0x000fe2000001ff00 */
[----:B------:R-:W4:Y:S01]  /*38c0*/  LDCU.64 UR4, c[0x0][0x890] ;  /* 0x00011200ff0477ac */ /* 0x000f220008000a00 */
[----:B------:R-:W-:Y:S01]  /*38d0*/  IMAD.MOV.U32 R25, RZ, RZ, 0x1000 ;  /* 0x00001000ff197424 */ /* 0x000fe200078e00ff */
[----:B------:R-:W-:-:S03]  /*38e0*/  UMOV UR8, 0x400 ;  /* 0x0000040000087882 */ /* 0x000fc60000000000 */
[----:B------:R-:W3:Y:S01]  /*38f0*/  LDC R19, c[0x0][0x370] ;  /* 0x0000dc00ff137b82 */ /* 0x000ee20000000800 */
[----:B------:R-:W-:-:S07]  /*3900*/  UPLOP3.LUT UP1, UPT, UPT, UPT, UPT, 0x40, 0x4 ;  /* 0x000000000004789c */ /* 0x000fce0003f2e870 */
[----:B------:R-:W3:Y:S01]  /*3910*/  LDC R2, c[0x0][0xb0c] ;  /* 0x0002c300ff027b82 */ /* 0x000ee20000000800 */
[----:B-1----:R-:W-:Y:S02]  /*3920*/  UISETP.NE.U32.AND UP2, UPT, UR6, URZ, UPT ;  /* 0x000000ff0600728c */ /* 0x002fe4000bf45070 */
[----:B------:R-:W-:Y:S02]  /*3930*/  ULEA UR6, UR37, UR8, 0x18 ;  /* 0x0000000825067291 */ /* 0x000fe4000f8ec0ff */
[----:B------:R-:W-:Y:S02]  /*3940*/  UISETP.NE.AND.EX UP2, UPT, UR7, URZ, UPT, UP2 ;  /* 0x000000ff0700728c */ /* 0x000fe4000bf45320 */
[----:B------:R-:W-:Y:S01]  /*3950*/  UIADD3 UR7, UPT, UPT, UR6, 0x40, URZ ;  /* 0x0000004006077890 */ /* 0x000fe2000fffe0ff */
[----:B------:R-:W1:Y:S01]  /*3960*/  LDC R18, c[0x0][0xb20] ;  /* 0x0002c800ff127b82 */ /* 0x000e620000000800 */
[----:B----4-:R-:W-:Y:S01]  /*3970*/  UISETP.NE.U32.AND UP3, UPT, UR4, URZ, UPT ;  /* 0x000000ff0400728c */ /* 0x010fe2000bf65070 */
[----:B--2---:R-:W-:Y:S01]  /*3980*/  ISETP.NE.AND P1, PT, R0, 0x1, PT ;  /* 0x000000010000780c */ /* 0x004fe20003f25270 */
[----:B------:R-:W-:-:S02]  /*3990*/  UPRMT UR37, UR37, 0x654, UR7 ;  /* 0x0000065425257896 */ /* 0x000fc40008000007 */
[----:B------:R-:W-:-:S03]  /*39a0*/  UISETP.NE.AND.EX UP3, UPT, UR5, URZ, UPT, UP3 ;  /* 0x000000ff0500728c */ /* 0x000fc6000bf65330 */
[----:B------:R-:W2:Y:S08]  /*39b0*/  LDC.64 R32, c[0x0][0x348] ;  /* 0x0000d200ff207b82 */ /* 0x000eb00000000a00 */
[----:B------:R-:W4:Y:S08]  /*39c0*/  LDC.64 R16, c[0x0][0xb10] ;  /* 0x0002c400ff107b82 */ /* 0x000f300000000a00 */
[----:B------:R-:W1:Y:S08]  /*39d0*/  LDC.64 R6, c[0x0][0xb18] ;  /* 0x0002c600ff067b82 */ /* 0x000e700000000a00 */
[----:B------:R-:W1:Y:S08]  /*39e0*/  LDC.64 R4, c[0x0][0xb28] ;  /* 0x0002ca00ff047b82 */ /* 0x000e700000000a00 */
[----:B---3--:R-:W1:Y:S02]  /*39f0*/  LDC R24, c[0x0][0x374] ;  /* 0x0000dd00ff187b82 */ /* 0x008e640000000800 */
.L_x_75:
[C---:B------:R-:W-:Y:S02]  /*3a00*/  LEA R0, R29.reuse, UR6, 0x3 ;  /* 0x000000061d007c11 */ /* 0x040fe4000f8e18ff */
[----:B------:R-:W-:Y:S02]  /*3a10*/  SHF.L.U32 R3, R28, 0x1f, RZ ;  /* 0x0000001f1c037819 */ /* 0x000fe400000006ff */
[----:B------:R-:W-:Y:S02]  /*3a20*/  LEA R20, R29, UR6, 0x4 ;  /* 0x000000061d147c11 */ /* 0x000fe4000f8e20ff */
[----:B---3--:R-:W3:Y:S02]  /*3a30*/  SYNCS.PHASECHK.TRANS64.TRYWAIT P0, [R0+URZ+0x60], R3 ;  /* 0x00006003000075a7 */ /* 0x008ee400080011ff */
[----:B---3--:R-:W-:Y:S05]  /*3a40*/  @!P0 BRA `(.L_x_68) ;  /* 0x0000002c00288947 */ /* 0x008fea0003800000 */
.L_x_122:
[----:B------:R-:W-:Y:S01]  /*3a50*/  ISETP.GE.AND P0, PT, R40, 0x1, PT ;  /* 0x000000012800780c */ /* 0x000fe20003f06270 */
[----:B------:R-:W1:Y:S01]  /*3a60*/  LDS.128 R20, [R20+0xf0] ;  /* 0x0000f00014147984 */ /* 0x000e620000000c00 */
[----:B------:R-:W-:Y:S01]  /*3a70*/  ISETP.NE.U32.AND P4, PT, RZ, UR4, PT ;  /* 0x00000004ff007c0c */ /* 0x000fe2000bf85070 */
[----:B---3--:R-:W-:Y:S01]  /*3a80*/  VIADD R0, R0, 0x70 ;  /* 0x0000007000007836 */ /* 0x008fe20000000000 */
[----:B------:R-:W-:Y:S02]  /*3a90*/  SHF.L.U32 R26, R30, 0x1f, RZ ;  /* 0x0000001f1e1a7819 */ /* 0x000fe400000006ff */
[----:B------:R-:W-:Y:S02]  /*3aa0*/  ISETP.NE.AND.EX P4, PT, RZ, UR5, PT, P4 ;  /* 0x00000005ff007c0c */ /* 0x000fe4000bf85340 */
[----:B------:R-:W-:Y:S01]  /*3ab0*/  PRMT R0, RZ, 0x654, R0 ;  /* 0x00000654ff007816 */ /* 0x000fe20000000000 */
[----:B------:R-:W-:Y:S01]  /*3ac0*/  @!PT LDS RZ, [RZ] ;  /* 0x00000000fffff984 */ /* 0x000fe20000000800 */
[----:B------:R-:W-:Y:S01]  /*3ad0*/  @!PT LDS RZ, [RZ] ;  /* 0x00000000fffff984 */ /* 0x000fe20000000800 */
[----:B------:R-:W-:Y:S01]  /*3ae0*/  @!PT LDS RZ, [RZ] ;  /* 0x00000000fffff984 */ /* 0x000fe20000000800 */
[----:B------:R-:W-:Y:S01]  /*3af0*/  @!PT LDS RZ, [RZ] ;  /* 0x00000000fffff984 */ /* 0x000fe20000000800 */
[----:B------:R3:W-:Y:S06]  /*3b00*/  MEMBAR.ALL.CTA ;  /* 0x0000000000007992 */ /* 0x0007ec0000008000 */
[----:B---3--:R-:W3:Y:S02]  /*3b10*/  FENCE.VIEW.ASYNC.S ;  /* 0x00000000000073c6 */ /* 0x008ee40000000000 */
[----:B---3--:R3:W-:Y:S01]  /*3b20*/  SYNCS.ARRIVE.TRANS64.RED.A1T0 RZ, [R0+URZ], RZ ;  /* 0x000000ff00ff79a7 */ /* 0x0087e200081004ff */
[----:B-1----:R-:W-:Y:S11]  /*3b30*/  LOP3.LUT P3, RZ, R22, 0x1, RZ, 0xc0, !PT ;  /* 0x0000000116ff7812 */ /* 0x002ff6000786c0ff */
[----:B------:R-:W-:Y:S02]  /*3b40*/  @!UPT UIADD3 URZ, UPT, UPT, URZ, URZ, URZ ;  /* 0x000000fffffff290 */ /* 0x000fe4000fffe0ff */
[----:B------:R-:W-:Y:S02]  /*3b50*/  @P3 MOV R13, R20 ;  /* 0x00000014000d3202 */ /* 0x000fe40000000f00 */
[----:B------:R-:W-:Y:S01]  /*3b60*/  @P3 LOP3.LUT R8, R21, 0xffff, RZ, 0xc0, !PT ;  /* 0x0000ffff15083812 */ /* 0x000fe200078ec0ff */
[----:B---3--:R-:W-:Y:S06]  /*3b70*/  @!P0 BRA `(.L_x_69) ;  /* 0x0000000000a48947 */ /* 0x008fec0003800000 */
[----:B------:R-:W-:Y:S01]  /*3b80*/  IMAD.HI.U32 R31, R24, R7, RZ ;  /* 0x00000007181f7227 */ /* 0x000fe200078e00ff */
[----:B------:R-:W-:Y:S02]  /*3b90*/  ISETP.NE.AND P0, PT, R6, 0x1, PT ;  /* 0x000000010600780c */ /* 0x000fe40003f05270 */
[----:B------:R-:W-:Y:S01]  /*3ba0*/  ISETP.NE.AND P2, PT, R40, 0x1, PT ;  /* 0x000000012800780c */ /* 0x000fe20003f45270 */
[----:B----4-:R-:W-:Y:S01]  /*3bb0*/  IMAD.HI.U32 R34, R19, R16, RZ ;  /* 0x0000001013227227 */ /* 0x010fe200078e00ff */
[----:B------:R-:W-:Y:S02]  /*3bc0*/  SHF.R.U32.HI R31, RZ, R18, R31 ;  /* 0x00000012ff1f7219 */ /* 0x000fe4000001161f */
[----:B------:R-:W-:Y:S01]  /*3bd0*/  ISETP.NE.AND P5, PT, R2, 0x1, PT ;  /* 0x000000010200780c */ /* 0x000fe20003fa5270 */
[----:B------:R-:W-:Y:S01]  /*3be0*/  IMAD.HI.U32 R36, R13, R16, RZ ;  /* 0x000000100d247227 */ /* 0x000fe200078e00ff */
[----:B------:R-:W-:Y:S02]  /*3bf0*/  SHF.R.U32.HI R34, RZ, R17, R34 ;  /* 0x00000011ff227219 */ /* 0x000fe40000011622 */
[----:B------:R-:W-:Y:S01]  /*3c00*/  SEL R3, R24, R31, !P0 ;  /* 0x0000001f18037207 */ /* 0x000fe20004000000 */
[C---:B------:R-:W-:Y:S01]  /*3c10*/  IMAD.HI.U32 R31, R8.reuse, R7, RZ ;  /* 0x00000007081f7227 */ /* 0x040fe200078e00ff */
[----:B------:R-:W-:Y:S02]  /*3c20*/  SEL R11, R19, R34, !P5 ;  /* 0x00000022130b7207 */ /* 0x000fe40006800000 */
[----:B------:R-:W-:Y:S01]  /*3c30*/  SHF.R.U32.HI R36, RZ, R17, R36 ;  /* 0x00000011ff247219 */ /* 0x000fe20000011624 */
[----:B------:R-:W-:Y:S01]  /*3c40*/  IMAD.HI.U32 R38, R3, R4, RZ ;  /* 0x0000000403267227 */ /* 0x000fe200078e00ff */
[----:B------:R-:W-:Y:S03]  /*3c50*/  SHF.R.U32.HI R31, RZ, R18, R31 ;  /* 0x00000012ff1f7219 */ /* 0x000fe6000001161f */
[----:B------:R-:W-:Y:S01]  /*3c60*/  IMAD.HI.U32 R34, R11, R4, RZ ;  /* 0x000000040b227227 */ /* 0x000fe200078e00ff */
[----:B------:R-:W-:Y:S02]  /*3c70*/  @P2 SHF.R.U32.HI R3, RZ, R5, R38 ;  /* 0x00000005ff032219 */ /* 0x000fe40000011626 */
[----:B------:R-:W-:Y:S02]  /*3c80*/  SEL R9, R8, R31, !P0 ;  /* 0x0000001f08097207 */ /* 0x000fe40004000000 */
[----:B------:R-:W-:Y:S01]  /*3c90*/  @P2 SHF.R.U32.HI R11, RZ, R5, R34 ;  /* 0x00000005ff0b2219 */ /* 0x000fe20000011622 */
[C---:B------:R-:W-:Y:S01]  /*3ca0*/  IMAD R10, R40.reuse, R3, RZ ;  /* 0x00000003280a7224 */ /* 0x040fe200078e02ff */
[----:B------:R-:W-:Y:S01]  /*3cb0*/  SEL R3, R13, R36, !P5 ;  /* 0x000000240d037207 */ /* 0x000fe20006800000 */
[C---:B------:R-:W-:Y:S03]  /*3cc0*/  IMAD.HI.U32 R14, R9.reuse, R4, RZ ;  /* 0x00000004090e7227 */ /* 0x040fe600078e00ff */
[----:B------:R-:W-:Y:S01]  /*3cd0*/  ISETP.GE.AND P0, PT, R9, R10, PT ;  /* 0x0000000a0900720c */ /* 0x000fe20003f06270 */
[C---:B------:R-:W-:Y:S01]  /*3ce0*/  IMAD R12, R40.reuse, R11, RZ ;  /* 0x0000000b280c7224 */ /* 0x040fe200078e02ff */
[-C--:B------:R-:W-:Y:S04]  /*3cf0*/  SHF.R.U32.HI R14, RZ, R5.reuse, R14 ;  /* 0x00000005ff0e7219 */ /* 0x080fe8000001160e */
[----:B------:R-:W-:Y:S02]  /*3d00*/  ISETP.GE.OR P0, PT, R3, R12, P0 ;  /* 0x0000000c0300720c */ /* 0x000fe40000706670 */
[----:B------:R-:W-:Y:S05]  /*3d10*/  SEL R15, R9, R14, !P2 ;  /* 0x0000000e090f7207 */ /* 0x000fea0005000000 */
[----:B------:R-:W-:Y:S04]  /*3d20*/  IMAD.MOV R14, RZ, RZ, -R15 ;  /* 0x000000ffff0e7224 */ /* 0x000fe800078e0a0f */
[----:B------:R-:W-:Y:S02]  /*3d30*/  IMAD R14, R40, R14, R9 ;  /* 0x0000000e280e7224 */ /* 0x000fe400078e0209 */
[C---:B------:R-:W-:Y:S05]  /*3d40*/  @!P0 IMAD.HI.U32 R10, R3.reuse, R4, RZ ;  /* 0x00000004030a8227 */ /* 0x040fea00078e00ff */
[----:B------:R-:W-:Y:S04]  /*3d50*/  @!P0 SHF.R.U32.HI R10, RZ, R5, R10 ;  /* 0x00000005ff0a8219 */ /* 0x000fe8000001160a */
[----:B------:R-:W-:Y:S01]  /*3d60*/  @!P0 SEL R0, R3, R10, !P2 ;  /* 0x0000000a03008207 */ /* 0x000fe20005000000 */
[----:B------:R-:W-:Y:S03]  /*3d70*/  IMAD.MOV R10, RZ, RZ, -R3 ;  /* 0x000000ffff0a7224 */ /* 0x000fe600078e0a03 */
[----:B------:R-:W-:Y:S01]  /*3d80*/  @!P0 IADD3 R15, PT, PT, R15, -R0, RZ ;  /* 0x800000000f0f8210 */ /* 0x000fe20007ffe0ff */
[----:B------:R-:W-:Y:S01]  /*3d90*/  @!P0 IMAD R0, R11, R14, R0 ;  /* 0x0000000e0b008224 */ /* 0x000fe200078e0200 */
[----:B------:R-:W-:Y:S01]  /*3da0*/  IADD3 R11, PT, PT, -R9, RZ, RZ ;  /* 0x000000ff090b7210 */ /* 0x000fe20007ffe1ff */
[----:B------:R-:W-:Y:S02]  /*3db0*/  IMAD R13, R2, R10, R13 ;  /* 0x0000000a020d7224 */ /* 0x000fe400078e020d */
[----:B------:R-:W-:Y:S02]  /*3dc0*/  @!P0 IMAD R9, R15, R40, R3 ;  /* 0x000000280f098224 */ /* 0x000fe400078e0203 */
[----:B------:R-:W-:Y:S02]  /*3dd0*/  @!P0 IMAD.MOV.U32 R3, RZ, RZ, R0 ;  /* 0x000000ffff038224 */ /* 0x000fe400078e0000 */
[----:B------:R-:W-:Y:S02]  /*3de0*/  IMAD R8, R6, R11, R8 ;  /* 0x0000000b06087224 */ /* 0x000fe400078e0208 */
[----:B------:R-:W-:Y:S02]  /*3df0*/  IMAD R13, R3, R2, R13 ;  /* 0x00000002030d7224 */ /* 0x000fe400078e020d */
[----:B------:R-:W-:Y:S02]  /*3e00*/  IMAD R8, R9, R6, R8 ;  /* 0x0000000609087224 */ /* 0x000fe400078e0208 */
.L_x_69:
[----:B------:R-:W-:Y:S05]  /*3e10*/  BRA.U UP1, `(.L_x_70) ;  /* 0x0000000101107547 */ /* 0x000fea000b800000 */
[----:B------:R-:W-:Y:S04]  /*3e20*/  MOV R0, UR13 ;  /* 0x0000000d00007c02 */ /* 0x000fe80008000f00 */
[----:B------:R-:W-:Y:S04]  /*3e30*/  SHF.L.U32 R3, R0, 0x1f, RZ ;  /* 0x0000001f00037819 */ /* 0x000fe800000006ff */
[----:B------:R-:W1:Y:S02]  /*3e40*/  SYNCS.PHASECHK.TRANS64.TRYWAIT P0, [UR6+0x58], R3 ;  /* 0x00005803ff0075a7 */ /* 0x000e640008001106 */
[----:B-1----:R-:W-:Y:S05]  /*3e50*/  @!P0 BRA `(.L_x_71) ;  /* 0x0000002800388947 */ /* 0x002fea0003800000 */
.L_x_70:
[----:B------:R-:W-:Y:S05]  /*3e60*/  BRA.U !UP3, `(.L_x_72) ;  /* 0x000000010b347547 */ /* 0x000fea000b800000 */
[----:B------:R-:W-:Y:S01]  /*3e70*/  UPLOP3.LUT UP0, UPT, UPT, UPT, UP2, 0x80, 0x8 ;  /* 0x000000000008789c */ /* 0x000fe20003f0f020 */
[----:B-1----:R-:W-:Y:S02]  /*3e80*/  HFMA2 R0, -RZ, RZ, 0, 5.9604644775390625e-08 ;  /* 0x00000001ff007431 */ /* 0x002fe400000001ff */
[----:B------:R-:W-:Y:S03]  /*3e90*/  IMAD.MOV.U32 R96, RZ, RZ, 0x1 ;  /* 0x00000001ff607424 */ /* 0x000fe600078e00ff */
[----:B------:R-:W-:Y:S05]  /*3ea0*/  PLOP3.LUT P0, PT, PT, PT, UP0, 0x80, 0x8 ;  /* 0x000000000008781c */ /* 0x000fea0003f0f008 */
[----:B------:R-:W1:Y:S01]  /*3eb0*/  @UP0 LDCU.64 UR8, c[0x0][0x888] ;  /* 0x00011100ff0807ac */ /* 0x000e620008000a00 */
[----:B------:R-:W-:Y:S07]  /*3ec0*/  @UP0 UIMAD UR7, UR36, UR4, URZ ;  /* 0x00000004240702a4 */ /* 0x000fee000f8e02ff */
[----:B------:R-:W-:Y:S01]  /*3ed0*/  @!P0 PRMT R96, R0, 0x7610, R96 ;  /* 0x0000761000608816 */ /* 0x000fe20000000060 */
[----:B-1----:R-:W-:Y:S03]  /*3ee0*/  @UP0 UIMAD.WIDE UR8, UR7, 0x4, UR8 ;  /* 0x00000004070808a5 */ /* 0x002fe6000f8e0208 */
[----:B------:R-:W1:Y:S03]  /*3ef0*/  @!UP0 LDCU UR7, c[0x0][0x880] ;  /* 0x00011000ff0787ac */ /* 0x000e660008000800 */
[----:B------:R-:W-:Y:S01]  /*3f00*/  IMAD.U32 R10, RZ, RZ, UR8 ;  /* 0x00000008ff0a7e24 */ /* 0x000fe2000f8e00ff */
[----:B------:R-:W-:Y:S05]  /*3f10*/  MOV R11, UR9 ;  /* 0x00000009000b7c02 */ /* 0x000fea0008000f00 */
[----:B-----5:R3:W5:Y:S02]  /*3f20*/  @P0 LDG.E R49, desc[UR40][R10.64] ;  /* 0x000000280a310981 */ /* 0x020764000c1e1900 */
[----:B-1-3--:R-:W-:Y:S07]  /*3f30*/  @!P0 IMAD.U32 R49, RZ, RZ, UR7 ;  /* 0x00000007ff318e24 */ /* 0x00afee000f8e00ff */
.L_x_72:
[----:B-----5:R-:W-:Y:S01]  /*3f40*/  @!P4 FSETP.EQ.AND P5, PT, R49, RZ, PT ;  /* 0x000000ff3100c20b */ /* 0x020fe20003fa2000 */
[----:B------:R-:W-:Y:S01]  /*3f50*/  @!UPT UIADD3 URZ, UPT, UPT, URZ, URZ, URZ ;  /* 0x000000fffffff290 */ /* 0x000fe2000fffe0ff */
[----:B------:R-:W-:Y:S11]  /*3f60*/  @!P4 BRA `(.L_x_73) ;  /* 0x000000000014c947 */ /* 0x000ff60003800000 */
[----:B------:R-:W-:Y:S02]  /*3f70*/  LOP3.LUT P0, RZ, R96, 0xff, RZ, 0xc0, !PT ;  /* 0x000000ff60ff7812 */ /* 0x000fe4000780c0ff */
[----:B------:R-:W-:Y:S04]  /*3f80*/  PLOP3.LUT P5, PT, PT, PT, UP0, 0x80, 0x8 ;  /* 0x000000000008781c */ /* 0x000fe80003faf008 */
[----:B------:R-:W-:Y:S07]  /*3f90*/  PLOP3.LUT P5, PT, P5, PT, PT, 0x8, 0x80 ;  /* 0x000000000080781c */ /* 0x000fee0002fae170 */
[----:B------:R-:W-:Y:S11]  /*3fa0*/  @P0 FSETP.EQ.AND P5, PT, R49, RZ, PT ;  /* 0x000000ff3100020b */ /* 0x000ff60003fa2000 */
[----:B------:R-:W-:Y:S02]  /*3fb0*/  @!UPT UIADD3 URZ, UPT, UPT, URZ, URZ, URZ ;  /* 0x000000fffffff290 */ /* 0x000fe4000fffe0ff */
.L_x_73:
[----:B------:R-:W3:Y:S01]  /*3fc0*/  SYNCS.PHASECHK.TRANS64.TRYWAIT P4, [UR6+0x48], R26 ;  /* 0x0000481aff0075a7 */ /* 0x000ee20008081106 */
[----:B------:R-:W-:Y:S01]  /*3fd0*/  @P3 SHF.R.U32.HI R27, RZ, 0x10, R21 ;  /* 0x00000010ff1b3819 */ /* 0x000fe20000011615 */
[----:B------:R-:W-:Y:S01]  /*3fe0*/  VIADD R29, R29, 0x1 ;  /* 0x000000011d1d7836 */ /* 0x000fe20000000000 */
[----:B------:R-:W5:Y:S08]  /*3ff0*/  LDC.64 R14, c[0x0][0xb10] ;  /* 0x0002c400ff0e7b82 */ /* 0x000f700000000a00 */
[----:B------:R-:W2:Y:S08]  /*4000*/  LDC.64 R10, c[0x0][0xb18] ;  /* 0x0002c600ff0a7b82 */ /* 0x000eb00000000a00 */
[----:B-1----:R-:W1:Y:S08]  /*4010*/  @!P1 LDC R0, c[0x0][0xb20] ;  /* 0x0002c800ff009b82 */ /* 0x002e700000000800 */
[----:B------:R-:W4:Y:S01]  /*4020*/  @!P1 LDC R3, c[0x0][0xb0c] ;  /* 0x0002c300ff039b82 */ /* 0x000f220000000800 */
[----:B-----5:R-:W-:Y:S05]  /*4030*/  @!P1 IMAD.HI.U32 R14, R13, R14, RZ ;  /* 0x0000000e0d0e9227 */ /* 0x020fea00078e00ff */
[----:B------:R-:W-:Y:S01]  /*4040*/  @!P1 SHF.R.U32.HI R14, RZ, R15, R14 ;  /* 0x0000000fff0e9219 */ /* 0x000fe2000001160e */
[----:B--2---:R-:W-:Y:S01]  /*4050*/  @!P1 IMAD.HI.U32 R11, R8, R11, RZ ;  /* 0x0000000b080b9227 */ /* 0x004fe200078e00ff */
[----:B------:R-:W-:Y:S04]  /*4060*/  @!P1 ISETP.NE.AND P0, PT, R10, 0x1, PT ;  /* 0x000000010a00980c */ /* 0x000fe80003f05270 */
[----:B-1----:R-:W-:Y:S02]  /*4070*/  @!P1 SHF.R.U32.HI R9, RZ, R0, R11 ;  /* 0x00000000ff099219 */ /* 0x002fe4000001160b */
[----:B----4-:R-:W-:Y:S02]  /*4080*/  @!P1 ISETP.NE.AND P2, PT, R3, 0x1, PT ;  /* 0x000000010300980c */ /* 0x010fe40003f45270 */
[----:B------:R-:W-:Y:S02]  /*4090*/  @!P1 SEL R9, R8, R9, !P0 ;  /* 0x0000000908099207 */ /* 0x000fe40004000000 */
[----:B------:R-:W-:Y:S02]  /*40a0*/  ELECT P0, URZ, PT ;  /* 0x0000000000ff782f */ /* 0x000fe40003800000 */
[----:B------:R-:W-:Y:S05]  /*40b0*/  @!P1 SEL R14, R13, R14, !P2 ;  /* 0x0000000e0d0e9207 */ /* 0x000fea0005000000 */
[----:B------:R-:W-:Y:S02]  /*40c0*/  @!P1 IMAD.IADD R0, R9, 0x1, -R14 ;  /* 0x0000000109009824 */ /* 0x000fe400078e0a0e */
[----:B------:R-:W-:Y:S02]  /*40d0*/  @!P1 IMAD.IADD R9, R14, 0x1, -R9 ;  /* 0x000000010e099824 */ /* 0x000fe400078e0a09 */
[----:B------:R-:W-:Y:S02]  /*40e0*/  @!P1 IMAD R13, R0, R3, R13 ;  /* 0x00000003000d9224 */ /* 0x000fe400078e020d */
[----:B------:R-:W-:Y:S01]  /*40f0*/  @!P1 IMAD R8, R9, R10, R8 ;  /* 0x0000000a09089224 */ /* 0x000fe200078e0208 */
[----:B---3--:R-:W-:Y:S06]  /*4100*/  @!P4 BRA `(.L_x_74) ;  /* 0x0000002400a4c947 */ /* 0x008fec0003800000 */
.L_x_125:
[----:B------:R-:W-:Y:S01]  /*4110*/  PLOP3.LUT P5, PT, P5, P0, PT, 0xf2, 0x2f ;  /* 0x00000000002f781c */ /* 0x000fe20002fa1e72 */
[----:B------:R-:W-:Y:S01]  /*4120*/  UMOV UR14, 0x0 ;  /* 0x00000000000e7882 */ /* 0x000fe20000000000 */
[----:B------:R-:W-:Y:S01]  /*4130*/  LOP3.LUT R30, R30, 0x1, RZ, 0x3c, !PT ;  /* 0x000000011e1e7812 */ /* 0x000fe200078e3cff */
[----:B------:R-:W-:Y:S01]  /*4140*/  UMOV UR15, 0x10000000 ;  /* 0x10000000000f7882 */ /* 0x000fe20000000000 */
[----:B------:R-:W-:Y:S01]  /*4150*/  UMOV UR12, UR36 ;  /* 0x00000024000c7c82 */ /* 0x000fe20008000000 */
[----:B------:R-:W-:Y:S08]  /*4160*/  @P3 R2UR UR36, R27 ;  /* 0x000000001b2432ca */ /* 0x000ff000000e0000 */
[----:B-1----:R-:W-:Y:S01]  /*4170*/  @!P5 IADD3 R3, P0, PT, R32, 0x580, RZ ;  /* 0x000005802003d810 */ /* 0x002fe20007f1e0ff */
[----:B------:R-:W-:Y:S01]  /*4180*/  @!P5 IMAD.SHL.U32 R91, R91, 0x40, RZ ;  /* 0x000000405b5bd824 */ /* 0x000fe200078e00ff */
[----:B------:R-:W-:Y:S01]  /*4190*/  VOTEU.ALL UP1, P5 ;  /* 0x0000000000ff7886 */ /* 0x000fe20002820000 */
[----:B------:R-:W-:Y:S01]  /*41a0*/  @!P5 IMAD.SHL.U32 R97, R97, 0x40, RZ ;  /* 0x000000406161d824 */ /* 0x000fe200078e00ff */
[----:B------:R-:W-:Y:S01]  /*41b0*/  @!P5 R2UR UR8, R3 ;  /* 0x000000000308d2ca */ /* 0x000fe200000e0000 */
[----:B------:R-:W-:Y:S01]  /*41c0*/  @!P5 IMAD.X R0, RZ, RZ, R33, P0 ;  /* 0x000000ffff00d224 */ /* 0x000fe200000e0621 */
[----:B------:R-:W-:Y:S01]  /*41d0*/  @!P5 R2UR UR10, R91 ;  /* 0x000000005b0ad2ca */ /* 0x000fe200000e0000 */
[----:B------:R-:W-:Y:S01]  /*41e0*/  @!UP1 UIADD3 UR9, UPT, UPT, UR6, 0x40, URZ ;  /* 0x0000004006099890 */ /* 0x000fe2000fffe0ff */
[----:B------:R-:W-:Y:S01]  /*41f0*/  @!P5 R2UR UR11, R97 ;  /* 0x00000000610bd2ca */ /* 0x000fe200000e0000 */
[----:B------:R-:W-:Y:S01]  /*4200*/  IMAD.IADD R91, R8, 0x1, R79 ;  /* 0x00000001085b7824 */ /* 0x000fe200078e024f */
[----:B------:R-:W-:Y:S01]  /*4210*/  @!P5 R2UR UR7, R0 ;  /* 0x000000000007d2ca */ /* 0x000fe200000e0000 */
[----:B------:R-:W-:Y:S01]  /*4220*/  IMAD.IADD R97, R13, 0x1, R90 ;  /* 0x000000010d617824 */ /* 0x000fe200078e025a */
[C---:B------:R-:W-:Y:S04]  /*4230*/  ISETP.NE.AND P0, PT, R29.reuse, 0x2, PT ;  /* 0x000000021d00780c */ /* 0x040fe80003f05270 */
[----:B------:R-:W-:Y:S01]  /*4240*/  SEL R3, RZ, 0x1, P0 ;  /* 0x00000001ff037807 */ /* 0x000fe20000000000 */
[----:B------:R-:W-:Y:S01]  /*4250*/  IMAD.U32 R10, RZ, RZ, UR8 ;  /* 0x00000008ff0a7e24 */ /* 0x000fe2000f8e00ff */
[----:B------:R-:W-:Y:S01]  /*4260*/  @!UP1 UIADD3 UR8, UPT, UPT, UR6, 0x200, URZ ;  /* 0x0000020006089890 */ /* 0x000fe2000fffe0ff */
[----:B------:R-:W-:Y:S01]  /*4270*/  SEL R29, R29, RZ, P0 ;  /* 0x000000ff1d1d7207 */ /* 0x000fe20000000000 */
[----:B------:R-:W-:Y:S01]  /*4280*/  VOTEU.ALL UP1, P5 ;  /* 0x0000000000ff7886 */ /* 0x000fe20002820000 */
[----:B------:R-:W-:Y:S02]  /*4290*/  LOP3.LUT R28, R28, R3, RZ, 0x3c, !PT ;  /* 0x000000031c1c7212 */ /* 0x000fe400078e3cff */
[----:B------:R-:W-:Y:S01]  /*42a0*/  IMAD.U32 R11, RZ, RZ, UR7 ;  /* 0x00000007ff0b7e24 */ /* 0x000fe2000f8e00ff */
[----:B------:R-:W-:Y:S04]  /*42b0*/  @!P5 R2UR UR16, R10 ;  /* 0x000000000a10d2ca */ /* 0x000fe800000e0000 */
[----:B------:R-:W-:Y:S11]  /*42c0*/  @!P5 R2UR UR17, R11 ;  /* 0x000000000b11d2ca */ /* 0x000ff600000e0000 */
[----:B------:R-:W-:Y:S02]  /*42d0*/  @!UPT UIADD3 URZ, UPT, UPT, URZ, URZ, URZ ;  /* 0x000000fffffff290 */ /* 0x000fe4000fffe0ff */
[----:B------:R3:W-:Y:S01]  /*42e0*/  @!UP1 UTMALDG.3D [UR8], [UR16], desc[UR14] ;  /* 0x00000e08100095b4 */ /* 0x0007e20008011000 */
[----:B------:R3:W-:Y:S01]  /*42f0*/  @!P5 SYNCS.ARRIVE.TRANS64.RED.A0TR RZ, [UR6+0x40], R25 ;  /* 0x00004019ffffd9a7 */ /* 0x0007e20008300406 */
[----:B------:R-:W-:Y:S01]  /*4300*/  UPLOP3.LUT UP1, UPT, UPT, UPT, UPT, 0x80, 0x8 ;  /* 0x000000000008789c */ /* 0x000fe20003f2f070 */
[----:B------:R-:W-:Y:S01]  /*4310*/  SYNCS.ARRIVE.TRANS64.RED.A1T0 RZ, [UR37], RZ ;  /* 0x000000ffffff79a7 */ /* 0x000fe20008100425 */
[----:B------:R-:W-:Y:S09]  /*4320*/  @P3 BRA `(.L_x_75) ;  /* 0xfffffff400b43947 */ /* 0x000ff2000383ffff */
[----:B------:R-:W-:Y:S07]  /*4330*/  MOV R0, UR6 ;  /* 0x0000000600007c02 */ /* 0x000fee0008000f00 */
.L_x_76:
[----:B-1----:R-:W-:-:S04]  /*4340*/  SHF.L.U32 R3, R30, 0x1f, RZ ;  /* 0x0000001f1e037819 */ /* 0x002fc800000006ff */
[----:B------:R1:W2:Y:S03]  /*4350*/  SYNCS.PHASECHK.TRANS64.TRYWAIT P0, [R0+URZ+0x48], R3 ;  /* 0x00004803000075a7 */ /* 0x0002a600080011ff */
[----:B--2---:R-:W-:Y:S05]  /*4360*/  @!P0 NANOSLEEP.SYNCS 0x989680 ;  /* 0x009896800000895d */ /* 0x004fea0003900000 */
[----:B------:R-:W2:Y:S02]  /*4370*/  @!P0 SYNCS.PHASECHK.TRANS64 P0, [R0+URZ+0x48], R3 ;  /* 0x00004803000085a7 */ /* 0x000ea400080010ff */
[----:B--23--:R-:W-:Y:S05]  /*4380*/  @P0 EXIT ;  /* 0x000000000000094d */ /* 0x00cfea0003800000 */
[----:B------:R-:W-:Y:S05]  /*4390*/  BRA `(.L_x_76) ;  /* 0xfffffffc00e87947 */ /* 0x000fea000383ffff */
.L_x_67:
[----:B------:R-:W-:-:S06]  /*43a0*/  UISETP.GE.AND UP1, UPT, UR8, 0x4, UPT ;  /* 0x000000040800788c */ /* 0x000fcc000bf26270 */
[----:B------:R-:W-:-:S13]  /*43b0*/  PLOP3.LUT P0, PT, PT, PT, UP1, 0x80, 0x8 ;  /* 0x000000000008781c */ /* 0x000fda0003f0f018 */
[----:B------:R-:W-:Y:S05]  /*43c0*/  @!P0 EXIT ;  /* 0x000000000000894d */ /* 0x000fea0003800000 */
[----:B------:R-:W-:Y:S01]  /*43d0*/  BAR.SYNC.DEFER_BLOCKING 0x6, 0xa0 ;  /* 0x0182800000007b1d */ /* 0x000fe20000010000 */
[C---:B------:R-:W-:Y:S02]  /*43e0*/  IMAD.SHL.U32 R5, R101.reuse, 0x40, RZ ;  /* 0x0000004065057824 */ /* 0x040fe400078e00ff */
[----:B------:R-:W-:Y:S02]  /*43f0*/  HFMA2 R111, -RZ, RZ, 0, 0 ;  /* 0x00000000ff6f7431 */ /* 0x000fe400000001ff */
[C---:B------:R-:W-:Y:S01]  /*4400*/  IMAD.SHL.U32 R0, R101.reuse, 0x20, RZ ;  /* 0x0000002065007824 */ /* 0x040fe200078e00ff */
[----:B------:R-:W-:Y:S01]  /*4410*/  CS2R R106, SRZ ;  /* 0x00000000006a7805 */ /* 0x000fe2000001ff00 */
[----:B------:R-:W-:Y:S01]  /*4420*/  IMAD.SHL.U32 R2, R101, 0x2, RZ ;  /* 0x0000000265027824 */ /* 0x000fe200078e00ff */
[----:B------:R-:W-:Y:S01]  /*4430*/  UMOV UR43, 0x400 ;  /* 0x00000400002b7882 */ /* 0x000fe20000000000 */
[----:B------:R-:W1:Y:S01]  /*4440*/  LDC R99, c[0x0][0x370] ;  /* 0x0000dc00ff637b82 */ /* 0x000e620000000800 */
[----:B------:R-:W-:Y:S01]  /*4450*/  ULEA UR43, UR37, UR43, 0x18 ;  /* 0x0000002b252b7291 */ /* 0x000fe2000f8ec0ff */
[----:B------:R-:W-:Y:S01]  /*4460*/  LOP3.LUT R7, R5, 0x180, RZ, 0xc0, !PT ;  /* 0x0000018005077812 */ /* 0x000fe200078ec0ff */
[C---:B------:R-:W-:Y:S01]  /*4470*/  IMAD.SHL.U32 R103, R101.reuse, 0x8, RZ ;  /* 0x0000000865677824 */ /* 0x040fe200078e00ff */
[----:B------:R-:W-:Y:S01]  /*4480*/  LOP3.LUT R0, R0, 0xc00, RZ, 0xc0, !PT ;  /* 0x00000c0000007812 */ /* 0x000fe200078ec0ff */
[----:B------:R-:W-:Y:S01]  /*4490*/  IMAD.U32 R46, R101, 0x10000, RZ ;  /* 0x00010000652e7824 */ /* 0x000fe200078e00ff */
[----:B------:R-:W-:Y:S01]  /*44a0*/  LOP3.LUT R2, R7, 0x20, R2, 0xf8, !PT ;  /* 0x0000002007027812 */ /* 0x000fe200078ef802 */
[----:B------:R-:W-:Y:S01]  /*44b0*/  UIADD3 UR4, UPT, UPT, UR43, 0x1200, URZ ;  /* 0x000012002b047890 */ /* 0x000fe2000fffe0ff */
[----:B------:R-:W2:Y:S01]  /*44c0*/  LDC R42, c[0x0][0xb0c] ;  /* 0x0002c300ff2a7b82 */ /* 0x000ea20000000800 */
[----:B------:R-:W-:Y:S01]  /*44d0*/  LOP3.LUT R0, R0, 0x40, R5, 0xf8, !PT ;  /* 0x0000004000007812 */ /* 0x000fe200078ef805 */
[----:B------:R-:W-:Y:S01]  /*44e0*/  IMAD.MOV.U32 R44, RZ, RZ, RZ ;  /* 0x000000ffff2c7224 */ /* 0x000fe200078e00ff */
[----:B------:R-:W-:Y:S01]  /*44f0*/  LOP3.LUT R103, R2, 0x30, R103, 0x78, !PT ;  /* 0x0000003002677812 */ /* 0x000fe200078e7867 */
[----:B------:R-:W-:Y:S01]  /*4500*/  IMAD.MOV.U32 R108, RZ, RZ, RZ ;  /* 0x000000ffff6c7224 */ /* 0x000fe200078e00ff */
[----:B------:R-:W-:Y:S01]  /*4510*/  LOP3.LUT R0, R0, 0x200, R5, 0xf8, !PT ;  /* 0x0000020000007812 */ /* 0x000fe200078ef805 */
[----:B------:R-:W-:Y:S01]  /*4520*/  IMAD.SHL.U32 R5, R101, 0x10, RZ ;  /* 0x0000001065057824 */ /* 0x000fe200078e00ff */
[----:B------:R-:W-:Y:S01]  /*4530*/  LOP3.LUT R46, R46, 0x600000, RZ, 0xc0, !PT ;  /* 0x006000002e2e7812 */ /* 0x000fe200078ec0ff */
[----:B------:R-:W4:Y:S01]  /*4540*/  LDC R98, c[0x0][0xb20] ;  /* 0x0002c800ff627b82 */ /* 0x000f220000000800 */
[----:B------:R-:W3:Y:S01]  /*4550*/  LDS R3, [UR43+0x110] ;  /* 0x0001102bff037984 */ /* 0x000ee20008000800 */
[----:B------:R-:W-:Y:S01]  /*4560*/  LOP3.LUT R103, R0, R103, RZ, 0xfc, !PT ;  /* 0x0000006700677212 */ /* 0x000fe200078efcff */
[----:B------:R-:W-:Y:S01]  /*4570*/  IMAD.U32 R109, RZ, RZ, UR4 ;  /* 0x00000004ff6d7e24 */ /* 0x000fe2000f8e00ff */
[----:B------:R-:W-:Y:S01]  /*4580*/  LOP3.LUT R5, R5, 0x20, RZ, 0xc0, !PT ;  /* 0x0000002005057812 */ /* 0x000fe200078ec0ff */
[----:B------:R-:W1:Y:S01]  /*4590*/  LDCU.64 UR46, c[0x0][0x348] ;  /* 0x00006900ff2e77ac */ /* 0x000e620008000a00 */
[----:B------:R-:W-:-:S02]  /*45a0*/  IADD3 R102, PT, PT, R103, UR43, RZ ;  /* 0x0000002b67667c10 */ /* 0x000fc4000fffe0ff */
[----:B------:R-:W1:Y:S01]  /*45b0*/  LDC R41, c[0x0][0xb30] ;  /* 0x0002cc00ff297b82 */ /* 0x000e620000000800 */
[----:B------:R-:W1:Y:S01]  /*45c0*/  LDCU.64 UR38, c[0x0][0x888] ;  /* 0x00011100ff2677ac */ /* 0x000e620008000a00 */
[----:B------:R-:W-:Y:S01]  /*45d0*/  IADD3 R102, PT, PT, -R5, 0x200, R102 ;  /* 0x0000020005667810 */ /* 0x000fe20007ffe166 */
[----:B------:R-:W-:-:S05]  /*45e0*/  UIADD3 UR42, UPT, UPT, UR43, 0x200, URZ ;  /* 0x000002002b2a7890 */ /* 0x000fca000fffe0ff */
[----:B------:R-:W1:Y:S08]  /*45f0*/  LDC.64 R88, c[0x0][0xb10] ;  /* 0x0002c400ff587b82 */ /* 0x000e700000000a00 */
[----:B------:R-:W1:Y:S08]  /*4600*/  LDC.64 R38, c[0x0][0xb18] ;  /* 0x0002c600ff267b82 */ /* 0x000e700000000a00 */
[----:B------:R-:W1:Y:S08]  /*4610*/  LDC.64 R84, c[0x0][0x888] ;  /* 0x00022200ff547b82 */ /* 0x000e700000000a00 */
[----:B------:R-:W1:Y:S01]  /*4620*/  LDC.64 R36, c[0x0][0xb28] ;  /* 0x0002ca00ff247b82 */ /* 0x000e620000000a00 */
[----:B---3--:R-:W-:-:S07]  /*4630*/  IMAD.IADD R46, R3, 0x1, R46 ;  /* 0x00000001032e7824 */ /* 0x008fce00078e022e */
[----:B------:R-:W3:Y:S08]  /*4640*/  LDC.64 R86, c[0x0][0x890] ;  /* 0x00022400ff567b82 */ /* 0x000ef00000000a00 */
[----:B------:R-:W1:Y:S08]  /*4650*/  LDC.64 R82, c[0x0][0x8b0] ;  /* 0x00022c00ff527b82 */ /* 0x000e700000000a00 */
[----:B------:R-:W1:Y:S08]  /*4660*/  LDC.64 R80, c[0x0][0x8a8] ;  /* 0x00022a00ff507b82 */ /* 0x000e700000000a00 */
[----:B--2-4-:R-:W1:Y:S02]  /*4670*/  LDC R100, c[0x0][0x374] ;  /* 0x0000dd00ff647b82 */ /* 0x014e640000000800 */
.L_x_94:
[----:B------:R-:W-:Y:S02]  /*4680*/  LEA R0, R111, UR43, 0x3 ;  /* 0x0000002b6f007c11 */ /* 0x000fe4000f8e18ff */
[----:B------:R-:W-:Y:S02]  /*4690*/  SHF.L.U32 R3, R107, 0x1f, RZ ;  /* 0x0000001f6b037819 */ /* 0x000fe400000006ff */
[----:B------:R-:W-:Y:S02]  /*46a0*/  LEA R16, R111, UR43, 0x4 ;  /* 0x0000002b6f107c11 */ /* 0x000fe4000f8e20ff */
[----:B--2---:R-:W2:Y:S02]  /*46b0*/  SYNCS.PHASECHK.TRANS64.TRYWAIT P0, [R0+URZ+0x60], R3 ;  /* 0x00006003000075a7 */ /* 0x004ea400080011ff */
[----:B-12---:R-:W-:Y:S05]  /*46c0*/  @!P0 BRA `(.L_x_77) ;  /* 0x00000020004c8947 */ /* 0x006fea0003800000 */
.L_x_126:
[----:B------:R-:W4:Y:S01]  /*46d0*/  LDC.64 R12, c[0x0][0xb10] ;  /* 0x0002c400ff0c7b82 */ /* 0x000f220000000a00 */
[----:B------:R-:W3:Y:S01]  /*46e0*/  LDS.128 R16, [R16+0xf0] ;  /* 0x0000f00010107984 */ /* 0x000ee20000000c00 */
[----:B-1----:R-:W-:Y:S01]  /*46f0*/  ISETP.NE.AND P1, PT, R41, 0x1, PT ;  /* 0x000000012900780c */ /* 0x002fe20003f25270 */
[----:B--2---:R-:W-:Y:S01]  /*4700*/  VIADD R0, R0, 0x70 ;  /* 0x0000007000007836 */ /* 0x004fe20000000000 */
[----:B------:R-:W-:Y:S04]  /*4710*/  ISETP.GE.AND P0, PT, R40, 0x1, PT ;  /* 0x000000012800780c */ /* 0x000fe80003f06270 */
[----:B------:R-:W1:Y:S01]  /*4720*/  LDC.64 R10, c[0x0][0xb18] ;  /* 0x0002c600ff0a7b82 */ /* 0x000e620000000a00 */
[----:B------:R-:W-:Y:S01]  /*4730*/  PRMT R0, RZ, 0x654, R0 ;  /* 0x00000654ff007816 */ /* 0x000fe20000000000 */
[----:B------:R-:W-:Y:S01]  /*4740*/  @!PT LDS RZ, [RZ] ;  /* 0x00000000fffff984 */ /* 0x000fe20000000800 */
[----:B------:R-:W-:Y:S01]  /*4750*/  @!PT LDS RZ, [RZ] ;  /* 0x00000000fffff984 */ /* 0x000fe20000000800 */
[----:B------:R-:W-:Y:S01]  /*4760*/  @!PT LDS RZ, [RZ] ;  /* 0x00000000fffff984 */ /* 0x000fe20000000800 */
[----:B------:R-:W-:Y:S01]  /*4770*/  @!PT LDS RZ, [RZ] ;  /* 0x00000000fffff984 */ /* 0x000fe20000000800 */
[----:B------:R2:W-:Y:S06]  /*4780*/  MEMBAR.ALL.CTA ;  /* 0x0000000000007992 */ /* 0x0005ec0000008000 */
[----:B--2---:R-:W2:Y:S01]  /*4790*/  FENCE.VIEW.ASYNC.S ;  /* 0x00000000000073c6 */ /* 0x004ea20000000000 */
[----:B------:R-:W1:Y:S08]  /*47a0*/  @!P1 LDC R14, c[0x0][0xb20] ;  /* 0x0002c800ff0e9b82 */ /* 0x000e700000000800 */
[----:B------:R-:W1:Y:S01]  /*47b0*/  @!P1 LDC R9, c[0x0][0xb0c] ;  /* 0x0002c300ff099b82 */ /* 0x000e620000000800 */
[----:B--2---:R2:W-:Y:S01]  /*47c0*/  SYNCS.ARRIVE.TRANS64.RED.A1T0 RZ, [R0+URZ], RZ ;  /* 0x000000ff00ff79a7 */ /* 0x0045e200081004ff */
[----:B---3--:R-:W-:Y:S04]  /*47d0*/  LOP3.LUT P4, RZ, R18, 0x1, RZ, 0xc0, !PT ;  /* 0x0000000112ff7812 */ /* 0x008fe8000788c0ff */
[----:B------:R-:W-:Y:S09]  /*47e0*/  P2R R110, PR, RZ, 0x10 ;  /* 0x00000010ff6e7803 */ /* 0x000ff20000000000 */
[----:B------:R-:W-:Y:S02]  /*47f0*/  @P4 MOV R45, R16 ;  /* 0x00000010002d4202 */ /* 0x000fe40000000f00 */
[----:B------:R-:W-:Y:S01]  /*4800*/  @P4 LOP3.LUT R43, R17, 0xffff, RZ, 0xc0, !PT ;  /* 0x0000ffff112b4812 */ /* 0x000fe200078ec0ff */
[----:B--2-4-:R-:W-:Y:S06]  /*4810*/  @!P0 BRA `(.L_x_78) ;  /* 0x0000000000a48947 */ /* 0x014fec0003800000 */
[----:B------:R-:W-:Y:S01]  /*4820*/  IMAD.HI.U32 R21, R100, R39, RZ ;  /* 0x0000002764157227 */ /* 0x000fe200078e00ff */
[----:B------:R-:W-:Y:S02]  /*4830*/  ISETP.NE.AND P0, PT, R38, 0x1, PT ;  /* 0x000000012600780c */ /* 0x000fe40003f05270 */
[----:B------:R-:W-:Y:S01]  /*4840*/  ISETP.NE.AND P2, PT, R40, 0x1, PT ;  /* 0x000000012800780c */ /* 0x000fe20003f45270 */
[----:B------:R-:W-:Y:S01]  /*4850*/  IMAD.HI.U32 R20, R99, R88, RZ ;  /* 0x0000005863147227 */ /* 0x000fe200078e00ff */
[----:B------:R-:W-:Y:S02]  /*4860*/  SHF.R.U32.HI R21, RZ, R98, R21 ;  /* 0x00000062ff157219 */ /* 0x000fe40000011615 */
[----:B------:R-:W-:Y:S01]  /*4870*/  ISETP.NE.AND P3, PT, R42, 0x1, PT ;  /* 0x000000012a00780c */ /* 0x000fe20003f65270 */
[----:B------:R-:W-:Y:S01]  /*4880*/  IMAD.HI.U32 R24, R45, R88, RZ ;  /* 0x000000582d187227 */ /* 0x000fe200078e00ff */
[----:B------:R-:W-:Y:S02]  /*4890*/  SHF.R.U32.HI R20, RZ, R89, R20 ;  /* 0x00000059ff147219 */ /* 0x000fe40000011614 */
[----:B------:R-:W-:Y:S01]  /*48a0*/  SEL R3, R100, R21, !P0 ;  /* 0x0000001564037207 */ /* 0x000fe20004000000 */
[----:B------:R-:W-:Y:S01]  /*48b0*/  IMAD.HI.U32 R21, R43, R39, RZ ;  /* 0x000000272b157227 */ /* 0x000fe200078e00ff */
[----:B------:R-:W-:Y:S02]  /*48c0*/  SEL R7, R99, R20, !P3 ;  /* 0x0000001463077207 */ /* 0x000fe40005800000 */
[----:B------:R-:W-:Y:S01]  /*48d0*/  SHF.R.U32.HI R24, RZ, R89, R24 ;  /* 0x00000059ff187219 */ /* 0x000fe20000011618 */
[-C--:B------:R-:W-:Y:S04]  /*48e0*/  IMAD.HI.U32 R20, R3, R36.reuse, RZ ;  /* 0x0000002403147227 */ /* 0x080fe800078e00ff */
[----:B------:R-:W-:Y:S01]  /*48f0*/  IMAD.HI.U32 R22, R7, R36, RZ ;  /* 0x0000002407167227 */ /* 0x000fe200078e00ff */
[-C--:B------:R-:W-:Y:S02]  /*4900*/  @P2 SHF.R.U32.HI R3, RZ, R37.reuse, R20 ;  /* 0x00000025ff032219 */ /* 0x080fe40000011614 */
[----:B------:R-:W-:Y:S02]  /*4910*/  SHF.R.U32.HI R20, RZ, R98, R21 ;  /* 0x00000062ff147219 */ /* 0x000fe40000011615 */
[----:B------:R-:W-:Y:S01]  /*4920*/  @P2 SHF.R.U32.HI R7, RZ, R37, R22 ;  /* 0x00000025ff072219 */ /* 0x000fe20000011616 */
[C---:B------:R-:W-:Y:S01]  /*4930*/  IMAD R2, R40.reuse, R3, RZ ;  /* 0x0000000328027224 */ /* 0x040fe200078e02ff */
[----:B------:R-:W-:Y:S02]  /*4940*/  SEL R5, R43, R20, !P0 ;  /* 0x000000142b057207 */ /* 0x000fe40004000000 */
[----:B------:R-:W-:Y:S01]  /*4950*/  SEL R3, R45, R24, !P3 ;  /* 0x000000182d037207 */ /* 0x000fe20005800000 */
[----:B------:R-:W-:Y:S01]  /*4960*/  IMAD R4, R40, R7, RZ ;  /* 0x0000000728047224 */ /* 0x000fe200078e02ff */
[C---:B------:R-:W-:Y:S01]  /*4970*/  ISETP.GE.AND P0, PT, R5.reuse, R2, PT ;  /* 0x000000020500720c */ /* 0x040fe20003f06270 */
[----:B------:R-:W-:Y:S03]  /*4980*/  IMAD.HI.U32 R6, R5, R36, RZ ;  /* 0x0000002405067227 */ /* 0x000fe600078e00ff */
[----:B------:R-:W-:Y:S01]  /*4990*/  ISETP.GE.OR P0, PT, R3, R4, P0 ;  /* 0x000000040300720c */ /* 0x000fe20000706670 */
[----:B------:R-:W-:Y:S01]  /*49a0*/  IMAD.MOV R4, RZ, RZ, -R3 ;  /* 0x000000ffff047224 */ /* 0x000fe200078e0a03 */
[-C--:B------:R-:W-:Y:S03]  /*49b0*/  SHF.R.U32.HI R6, RZ, R37.reuse, R6 ;  /* 0x00000025ff067219 */ /* 0x080fe60000011606 */
[----:B------:R-:W-:Y:S01]  /*49c0*/  IMAD R45, R42, R4, R45 ;  /* 0x000000042a2d7224 */ /* 0x000fe200078e022d */
[----:B------:R-:W-:Y:S05]  /*49d0*/  SEL R15, R5, R6, !P2 ;  /* 0x00000006050f7207 */ /* 0x000fea0005000000 */
[----:B------:R-:W-:Y:S02]  /*49e0*/  IMAD.MOV R6, RZ, RZ, -R15 ;  /* 0x000000ffff067224 */ /* 0x000fe400078e0a0f */
[C---:B------:R-:W-:Y:S04]  /*49f0*/  @!P0 IMAD.HI.U32 R2, R3.reuse, R36, RZ ;  /* 0x0000002403028227 */ /* 0x040fe800078e00ff */
[----:B------:R-:W-:Y:S01]  /*4a00*/  IMAD R6, R40, R6, R5 ;  /* 0x0000000628067224 */ /* 0x000fe200078e0205 */
[----:B------:R-:W-:Y:S04]  /*4a10*/  @!P0 SHF.R.U32.HI R2, RZ, R37, R2 ;  /* 0x00000025ff028219 */ /* 0x000fe80000011602 */
[----:B------:R-:W-:Y:S02]  /*4a20*/  @!P0 SEL R0, R3, R2, !P2 ;  /* 0x0000000203008207 */ /* 0x000fe40005000000 */
[----:B------:R-:W-:Y:S02]  /*4a30*/  IADD3 R2, PT, PT, -R5, RZ, RZ ;  /* 0x000000ff05027210 */ /* 0x000fe40007ffe1ff */
[----:B------:R-:W-:Y:S01]  /*4a40*/  @!P0 IADD3 R8, PT, PT, R15, -R0, RZ ;  /* 0x800000000f088210 */ /* 0x000fe20007ffe0ff */
[----:B------:R-:W-:Y:S02]  /*4a50*/  @!P0 IMAD R0, R7, R6, R0 ;  /* 0x0000000607008224 */ /* 0x000fe400078e0200 */
[----:B------:R-:W-:Y:S02]  /*4a60*/  IMAD R43, R38, R2, R43 ;  /* 0x00000002262b7224 */ /* 0x000fe400078e022b */
[----:B------:R-:W-:Y:S02]  /*4a70*/  @!P0 IMAD R5, R8, R40, R3 ;  /* 0x0000002808058224 */ /* 0x000fe400078e0203 */
[----:B------:R-:W-:Y:S04]  /*4a80*/  @!P0 IMAD.MOV.U32 R3, RZ, RZ, R0 ;  /* 0x000000ffff038224 */ /* 0x000fe800078e0000 */
[----:B------:R-:W-:Y:S02]  /*4a90*/  IMAD R45, R3, R42, R45 ;  /* 0x0000002a032d7224 */ /* 0x000fe400078e022d */
[----:B------:R-:W-:Y:S07]  /*4aa0*/  IMAD R43, R5, R38, R43 ;  /* 0x00000026052b7224 */ /* 0x000fee00078e022b */
.L_x_78:
[----:B------:R-:W-:Y:S01]  /*4ab0*/  @!P1 IMAD.HI.U32 R0, R45, R12, RZ ;  /* 0x0000000c2d009227 */ /* 0x000fe200078e00ff */
[----:B-1----:R-:W-:Y:S01]  /*4ac0*/  @!P1 ISETP.NE.AND P0, PT, R10, 0x1, PT ;  /* 0x000000010a00980c */ /* 0x002fe20003f05270 */
[----:B------:R-:W-:Y:S01]  /*4ad0*/  ULOP3.LUT UP0, URZ, UR42, 0x1b0, URZ, 0xc0, !UPT ;  /* 0x000001b02aff7892 */ /* 0x000fe2000f80c0ff */
[----:B------:R-:W-:Y:S01]  /*4ae0*/  @!P1 ISETP.NE.AND P2, PT, R9, 0x1, PT ;  /* 0x000000010900980c */ /* 0x000fe20003f45270 */
[----:B------:R-:W-:Y:S01]  /*4af0*/  @!P1 IMAD.HI.U32 R3, R43, R11, RZ ;  /* 0x0000000b2b039227 */ /* 0x000fe200078e00ff */
[----:B------:R-:W-:Y:S02]  /*4b00*/  @!P1 SHF.R.U32.HI R0, RZ, R13, R0 ;  /* 0x0000000dff009219 */ /* 0x000fe40000011600 */
[----:B------:R-:W-:Y:S01]  /*4b10*/  @P4 SHF.R.U32.HI R105, RZ, 0x10, R17 ;  /* 0x00000010ff694819 */ /* 0x000fe20000011611 */
[----:B------:R-:W-:Y:S01]  /*4b20*/  VIADD R111, R111, 0x1 ;  /* 0x000000016f6f7836 */ /* 0x000fe20000000000 */
[----:B------:R-:W-:Y:S02]  /*4b30*/  @!P1 SHF.R.U32.HI R2, RZ, R14, R3 ;  /* 0x0000000eff029219 */ /* 0x000fe40000011603 */
[----:B------:R-:W-:Y:S02]  /*4b40*/  @!P1 SEL R3, R45, R0, !P2 ;  /* 0x000000002d039207 */ /* 0x000fe40005000000 */
[----:B------:R-:W-:Y:S05]  /*4b50*/  @!P1 SEL R2, R43, R2, !P0 ;  /* 0x000000022b029207 */ /* 0x000fea0004000000 */
[----:B------:R-:W-:Y:S02]  /*4b60*/  @!P1 IMAD.IADD R0, R2, 0x1, -R3 ;  /* 0x0000000102009824 */ /* 0x000fe400078e0a03 */
[----:B------:R-:W-:Y:S02]  /*4b70*/  @!P1 IMAD.IADD R2, R3, 0x1, -R2 ;  /* 0x0000000103029824 */ /* 0x000fe400078e0a02 */
[----:B------:R-:W-:Y:S02]  /*4b80*/  @!P1 IMAD R45, R0, R9, R45 ;  /* 0x00000009002d9224 */ /* 0x000fe400078e022d */
[----:B------:R-:W-:Y:S01]  /*4b90*/  @!P1 IMAD R43, R2, R10, R43 ;  /* 0x0000000a022b9224 */ /* 0x000fe200078e022b */
[----:B------:R-:W-:Y:S06]  /*4ba0*/  BRA.U !UP0, `(.L_x_79) ;  /* 0x0000000108407547 */ /* 0x000fec000b800000 */
[----:B------:R-:W1:Y:S01]  /*4bb0*/  LDCU.64 UR8, c[0x4][0x80] ;  /* 0x01001000ff0877ac */ /* 0x000e620008000a00 */
[----:B------:R-:W-:Y:S01]  /*4bc0*/  MOV R3, 0x0 ;  /* 0x0000000000037802 */ /* 0x000fe20000000f00 */
[----:B------:R-:W-:Y:S02]  /*4bd0*/  HFMA2 R12, -RZ, RZ, 0, 5.9604644775390625e-08 ;  /* 0x00000001ff0c7431 */ /* 0x000fe400000001ff */
[----:B------:R-:W-:Y:S02]  /*4be0*/  IMAD.MOV.U32 R8, RZ, RZ, 0x70 ;  /* 0x00000070ff087424 */ /* 0x000fe400078e00ff */
[----:B------:R-:W-:Y:S01]  /*4bf0*/  IMAD.MOV.U32 R13, RZ, RZ, RZ ;  /* 0x000000ffff0d7224 */ /* 0x000fe200078e00ff */
[----:B------:R-:W2:Y:S01]  /*4c00*/  LDCU.64 UR6, c[0x4][0x88] ;  /* 0x01001100ff0677ac */ /* 0x000ea20008000a00 */
[----:B------:R-:W3:Y:S01]  /*4c10*/  LDC.64 R2, c[0x4][R3] ;  /* 0x0100000003027b82 */ /* 0x000ee20000000a00 */
[----:B------:R-:W4:Y:S01]  /*4c20*/  LDCU.64 UR4, c[0x4][0x8] ;  /* 0x01000100ff0477ac */ /* 0x000f220008000a00 */
[----:B-1----:R-:W-:Y:S01]  /*4c30*/  MOV R5, UR9 ;  /* 0x0000000900057c02 */ /* 0x002fe20008000f00 */
[----:B------:R-:W-:Y:S01]  /*4c40*/  IMAD.U32 R4, RZ, RZ, UR8 ;  /* 0x00000008ff047e24 */ /* 0x000fe2000f8e00ff */
[----:B--2---:R-:W-:Y:S01]  /*4c50*/  MOV R7, UR7 ;  /* 0x0000000700077c02 */ /* 0x004fe20008000f00 */
[----:B------:R-:W-:Y:S01]  /*4c60*/  IMAD.U32 R6, RZ, RZ, UR6 ;  /* 0x00000006ff067e24 */ /* 0x000fe2000f8e00ff */
[----:B----4-:R-:W-:Y:S01]  /*4c70*/  MOV R11, UR5 ;  /* 0x00000005000b7c02 */ /* 0x010fe20008000f00 */
[----:B------:R-:W-:Y:S02]  /*4c80*/  IMAD.U32 R10, RZ, RZ, UR4 ;  /* 0x00000004ff0a7e24 */ /* 0x000fe4000f8e00ff */
[----:B------:R-:W-:Y:S07]  /*4c90*/  LEPC R20, `(.L_x_79) ;  /* 0x000000001014794e */ /* 0x000fee0000000000 */
[----:B---3-5:R-:W-:Y:S05]  /*4ca0*/  CALL.ABS.NOINC R2 ;  /* 0x0000000002007343 */ /* 0x028fea0003c00000 */
.L_x_79:
[----:B------:R-:W-:Y:S01]  /*4cb0*/  LOP3.LUT P0, RZ, R109, 0x1b0, RZ, 0xc0, !PT ;  /* 0x000001b06dff7812 */ /* 0x000fe2000780c0ff */
[----:B------:R-:W-:Y:S11]  /*4cc0*/  BSSY.RECONVERGENT B6, `(.L_x_80) ;  /* 0x0000013000067945 */ /* 0x000ff60003800200 */
[----:B------:R-:W-:Y:S01]  /*4cd0*/  @!UPT UIADD3 URZ, UPT, UPT, URZ, URZ, URZ ;  /* 0x000000fffffff290 */ /* 0x000fe2000fffe0ff */
[----:B------:R-:W-:Y:S05]  /*4ce0*/  @!P0 BRA `(.L_x_81) ;  /* 0x0000000000408947 */ /* 0x000fea0003800000 */
        /* <DEDUP_REMOVED lines=16> */
.L_x_81:
[----:B------:R-:W-:Y:S05]  /*4df0*/  BSYNC.RECONVERGENT B6 ;  /* 0x0000000000067941 */ /* 0x000fea0003800200 */
.L_x_80:
[----:B------:R-:W-:Y:S01]  /*4e00*/  ISETP.NE.U32.AND P3, PT, R86, RZ, PT ;  /* 0x000000ff5600720c */ /* 0x000fe20003f65070 */
[----:B------:R-:W-:Y:S01]  /*4e10*/  UISETP.NE.AND UP1, UPT, UR44, URZ, UPT ;  /* 0x000000ff2c00728c */ /* 0x000fe2000bf25270 */
[----:B------:R-:W-:Y:S02]  /*4e20*/  ISETP.NE.U32.AND P4, PT, R82, RZ, PT ;  /* 0x000000ff5200720c */ /* 0x000fe40003f85070 */
[----:B------:R-:W-:Y:S02]  /*4e30*/  ISETP.NE.AND.EX P3, PT, R87, RZ, PT, P3 ;  /* 0x000000ff5700720c */ /* 0x000fe40003f65330 */
[----:B------:R-:W-:Y:S02]  /*4e40*/  PLOP3.LUT P1, PT, PT, PT, PT, 0x8, 0x80 ;  /* 0x000000000080781c */ /* 0x000fe40003f2e170 */
[----:B------:R-:W-:Y:S02]  /*4e50*/  PLOP3.LUT P0, PT, PT, PT, UP1, 0x80, 0x8 ;  /* 0x000000000008781c */ /* 0x000fe40003f0f018 */
[----:B------:R-:W-:Y:S02]  /*4e60*/  ISETP.NE.AND.EX P4, PT, R83, RZ, PT, P4 ;  /* 0x000000ff5300720c */ /* 0x000fe40003f85340 */
[----:B------:R-:W1:Y:S09]  /*4e70*/  @UP1 LDCU.64 UR4, c[0x0][0x888] ;  /* 0x00011100ff0417ac */ /* 0x000e720008000a00 */
[----:B------:R-:W-:Y:S01]  /*4e80*/  @P0 PLOP3.LUT P1, PT, P3, PT, PT, 0x80, 0x8 ;  /* 0x000000000008081c */ /* 0x000fe20001f2f070 */
[----:B-1----:R-:W-:Y:S04]  /*4e90*/  @UP1 UISETP.NE.U32.AND UP0, UPT, UR4, URZ, UPT ;  /* 0x000000ff0400128c */ /* 0x002fe8000bf05070 */
[----:B------:R-:W-:Y:S04]  /*4ea0*/  @UP1 UISETP.NE.AND.EX UP0, UPT, UR5, URZ, UPT, UP0 ;  /* 0x000000ff0500128c */ /* 0x000fe8000bf05300 */
[----:B------:R-:W-:Y:S01]  /*4eb0*/  @UP1 USEL UR4, URZ, 0xffffffff, UP0 ;  /* 0xffffffffff041887 */ /* 0x000fe20008000000 */
[----:B------:R-:W-:Y:S11]  /*4ec0*/  @!P3 BRA `(.L_x_82) ;  /* 0x00000000002cb947 */ /* 0x000ff60003800000 */
[----:B------:R-:W-:Y:S01]  /*4ed0*/  ISETP.NE.U32.AND P2, PT, R84, RZ, PT ;  /* 0x000000ff5400720c */ /* 0x000fe20003f45070 */
[----:B------:R-:W-:Y:S03]  /*4ee0*/  IMAD.MOV.U32 R96, RZ, RZ, 0x1 ;  /* 0x00000001ff607424 */ /* 0x000fe600078e00ff */
[----:B------:R-:W-:Y:S11]  /*4ef0*/  ISETP.NE.AND.EX P2, PT, R85, RZ, PT, P2 ;  /* 0x000000ff5500720c */ /* 0x000ff60003f45320 */
[----:B------:R-:W-:Y:S02]  /*4f00*/  @!UPT UIADD3 URZ, UPT, UPT, URZ, URZ, URZ ;  /* 0x000000fffffff290 */ /* 0x000fe4000fffe0ff */
[----:B------:R-:W1:Y:S01]  /*4f10*/  @P2 LDC.64 R2, c[0x0][0x888] ;  /* 0x00022200ff022b82 */ /* 0x000e620000000a00 */
[----:B------:R-:W-:Y:S04]  /*4f20*/  @P2 IMAD R0, R86, UR36, RZ ;  /* 0x0000002456002c24 */ /* 0x000fe8000f8e02ff */
[----:B-1----:R-:W-:Y:S04]  /*4f30*/  @P2 IMAD.WIDE R2, R0, 0x4, R2 ;  /* 0x0000000400022825 */ /* 0x002fe800078e0202 */
[----:B------:R-:W-:Y:S01]  /*4f40*/  HFMA2 R0, -RZ, RZ, 0, 5.9604644775390625e-08 ;  /* 0x00000001ff007431 */ /* 0x000fe200000001ff */
[----:B-----5:R1:W5:Y:S04]  /*4f50*/  @P2 LDG.E R49, desc[UR40][R2.64] ;  /* 0x0000002802312981 */ /* 0x020368000c1e1900 */
[----:B------:R-:W-:Y:S01]  /*4f60*/  @!P2 PRMT R96, R0, 0x7610, R96 ;  /* 0x000076100060a816 */ /* 0x000fe20000000060 */
[----:B-1----:R-:W2:Y:S06]  /*4f70*/  @!P2 LDC R49, c[0x0][0x880] ;  /* 0x00022000ff31ab82 */ /* 0x002eac0000000800 */
.L_x_82:
[----:B------:R-:W-:Y:S05]  /*4f80*/  @!P4 BRA `(.L_x_83) ;  /* 0x000000000020c947 */ /* 0x000fea0003800000 */
[----:B------:R-:W-:Y:S04]  /*4f90*/  ISETP.NE.U32.AND P2, PT, R80, RZ, PT ;  /* 0x000000ff5000720c */ /* 0x000fe80003f45070 */
[----:B------:R-:W-:Y:S11]  /*4fa0*/  ISETP.NE.AND.EX P2, PT, R81, RZ, PT, P2 ;  /* 0x000000ff5100720c */ /* 0x000ff60003f45320 */
[----:B------:R-:W-:Y:S02]  /*4fb0*/  @!UPT UIADD3 URZ, UPT, UPT, URZ, URZ, URZ ;  /* 0x000000fffffff290 */ /* 0x000fe4000fffe0ff */
[----:B------:R-:W1:Y:S01]  /*4fc0*/  @P2 LDC.64 R2, c[0x0][0x8a8] ;  /* 0x00022a00ff022b82 */ /* 0x000e620000000a00 */
[----:B------:R-:W-:Y:S04]  /*4fd0*/  @P2 IMAD R0, R82, UR36, RZ ;  /* 0x0000002452002c24 */ /* 0x000fe8000f8e02ff */
[----:B-1----:R-:W-:Y:S05]  /*4fe0*/  @P2 IMAD.WIDE R2, R0, 0x4, R2 ;  /* 0x0000000400022825 */ /* 0x002fea00078e0202 */
[----:B-----5:R1:W5:Y:S02]  /*4ff0*/  @P2 LDG.E R47, desc[UR40][R2.64] ;  /* 0x00000028022f2981 */ /* 0x020364000c1e1900 */
[----:B-1----:R-:W3:Y:S02]  /*5000*/  @!P2 LDC R47, c[0x0][0x8a0] ;  /* 0x00022800ff2fab82 */ /* 0x002ee40000000800 */
.L_x_83:
[----:B--2--5:R-:W-:Y:S01]  /*5010*/  @P0 FSETP.NEU.AND P4, PT, R49, RZ, PT ;  /* 0x000000ff3100020b */ /* 0x024fe20003f8d000 */
[----:B------:R-:W-:Y:S01]  /*5020*/  IMAD.U32 R0, RZ, RZ, UR4 ;  /* 0x00000004ff007e24 */ /* 0x000fe2000f8e00ff */
[----:B------:R-:W-:Y:S01]  /*5030*/  @P0 LOP3.LUT P2, RZ, R96, 0xff, RZ, 0xc0, !PT ;  /* 0x000000ff60ff0812 */ /* 0x000fe2000784c0ff */
[----:B------:R-:W-:Y:S01]  /*5040*/  BSSY B1, `(.L_x_84) ;  /* 0x0000039000017945 */ /* 0x000fe20003800000 */
[----:B------:R-:W-:Y:S02]  /*5050*/  @P0 SEL R9, RZ, 0xffffffff, P4 ;  /* 0xffffffffff090807 */ /* 0x000fe40002000000 */
[----:B------:R-:W-:Y:S02]  /*5060*/  CS2R R54, SRZ ;  /* 0x0000000000367805 */ /* 0x000fe4000001ff00 */
[----:B------:R-:W-:Y:S02]  /*5070*/  LEA R92, R44, UR43, 0x3 ;  /* 0x0000002b2c5c7c11 */ /* 0x000fe4000f8e18ff */
[----:B------:R-:W-:Y:S02]  /*5080*/  CS2R R52, SRZ ;  /* 0x0000000000347805 */ /* 0x000fe4000001ff00 */
[----:B------:R-:W-:Y:S02]  /*5090*/  @P1 SEL R9, R0, R9, !P2 ;  /* 0x0000000900091207 */ /* 0x000fe40005000000 */
[----:B------:R-:W-:Y:S02]  /*50a0*/  CS2R R58, SRZ ;  /* 0x00000000003a7805 */ /* 0x000fe4000001ff00 */
[----:B------:R-:W-:Y:S02]  /*50b0*/  SHF.L.U32 R7, R108, 0x1f, RZ ;  /* 0x0000001f6c077819 */ /* 0x000fe400000006ff */
[----:B------:R-:W-:Y:S02]  /*50c0*/  CS2R R56, SRZ ;  /* 0x0000000000387805 */ /* 0x000fe4000001ff00 */
[----:B------:R-:W-:Y:S02]  /*50d0*/  @P0 LOP3.LUT R9, R9, 0x1, RZ, 0xc0, !PT ;  /* 0x0000000109090812 */ /* 0x000fe400078ec0ff */
[C---:B------:R-:W-:Y:S02]  /*50e0*/  LEA.HI R5, R44.reuse, R44, RZ, 0x1 ;  /* 0x0000002c2c057211 */ /* 0x040fe400078f08ff */
[----:B------:R-:W-:Y:S02]  /*50f0*/  ISETP.NE.U32.OR P1, PT, R9, 0x1, !P0 ;  /* 0x000000010900780c */ /* 0x000fe40004725470 */
[----:B------:R-:W-:Y:S01]  /*5100*/  PLOP3.LUT P5, PT, PT, PT, PT, 0x8, 0x80 ;  /* 0x000000000080781c */ /* 0x000fe20003fae170 */
[C---:B------:R-:W-:Y:S01]  /*5110*/  IMAD.SHL.U32 R3, R5.reuse, 0x20, RZ ;  /* 0x0000002005037824 */ /* 0x040fe200078e00ff */
[----:B------:R-:W-:Y:S04]  /*5120*/  LOP3.LUT R5, R5, 0xffe, RZ, 0xc0, !PT ;  /* 0x00000ffe05057812 */ /* 0x000fe800078ec0ff */
[----:B------:R-:W-:Y:S01]  /*5130*/  LOP3.LUT R3, R3, 0xffffffc0, RZ, 0xc0, !PT ;  /* 0xffffffc003037812 */ /* 0x000fe200078ec0ff */
[----:B------:R-:W-:Y:S04]  /*5140*/  IMAD.IADD R32, R44, 0x1, -R5 ;  /* 0x000000012c207824 */ /* 0x000fe800078e0a05 */
[----:B------:R-:W-:Y:S01]  /*5150*/  @P1 SHF.L.U32 R2, R106, 0x1f, RZ ;  /* 0x0000001f6a021819 */ /* 0x000fe200000006ff */
[----:B------:R-:W-:Y:S03]  /*5160*/  IMAD.IADD R3, R46, 0x1, R3 ;  /* 0x000000012e037824 */ /* 0x000fe600078e0203 */
[----:B------:R-:W1:Y:S01]  /*5170*/  @P1 SYNCS.PHASECHK.TRANS64.TRYWAIT P0, [UR43+0x40], R2 ;  /* 0x00004002ff0015a7 */ /* 0x000e62000800112b */
[----:B------:R-:W-:Y:S01]  /*5180*/  IMAD R32, R32, 0x100000, R3 ;  /* 0x0010000020207824 */ /* 0x000fe200078e0203 */
[----:B------:R2:W4:Y:S01]  /*5190*/  SYNCS.PHASECHK.TRANS64.TRYWAIT P4, [R92+URZ+0x80], R7 ;  /* 0x000080075c0075a7 */ /* 0x00052200080811ff */
[----:B-1----:R-:W-:Y:S01]  /*51a0*/  @P1 PLOP3.LUT P5, PT, P0, PT, PT, 0x8, 0x80 ;  /* 0x000000000080181c */ /* 0x002fe200007ae170 */
[----:B------:R-:W-:Y:S01]  /*51b0*/  @!UPT UIADD3 URZ, UPT, UPT, URZ, URZ, URZ ;  /* 0x000000fffffff290 */ /* 0x000fe2000fffe0ff */
[----:B--2---:R-:W-:Y:S11]  /*51c0*/  @!P1 BRA `(.L_x_85) ;  /* 0x0000000000809947 */ /* 0x004ff60003800000 */
[----:B------:R-:W-:Y:S01]  /*51d0*/  ISETP.NE.U32.AND P0, PT, RZ, UR38, PT ;  /* 0x00000026ff007c0c */ /* 0x000fe2000bf05070 */
[----:B------:R-:W-:Y:S01]  /*51e0*/  BSSY B0, `(.L_x_86) ;  /* 0x0000012000007945 */ /* 0x000fe20003800000 */
[----:B------:R-:W-:Y:S02]  /*51f0*/  FSETP.NEU.AND P2, PT, R49, RZ, PT ;  /* 0x000000ff3100720b */ /* 0x000fe40003f4d000 */
[----:B------:R-:W-:Y:S02]  /*5200*/  CS2R R58, SRZ ;  /* 0x00000000003a7805 */ /* 0x000fe4000001ff00 */
[----:B------:R-:W-:Y:S02]  /*5210*/  ISETP.NE.AND.EX P0, PT, RZ, UR39, PT, P0 ;  /* 0x00000027ff007c0c */ /* 0x000fe4000bf05300 */
[----:B------:R-:W-:Y:S02]  /*5220*/  CS2R R56, SRZ ;  /* 0x0000000000387805 */ /* 0x000fe4000001ff00 */
[----:B------:R-:W-:Y:S02]  /*5230*/  LOP3.LUT P1, RZ, R96, 0xff, RZ, 0xc0, !PT ;  /* 0x000000ff60ff7812 */ /* 0x000fe4000782c0ff */
[----:B------:R-:W-:Y:S02]  /*5240*/  CS2R R54, SRZ ;  /* 0x0000000000367805 */ /* 0x000fe4000001ff00 */
[----:B------:R-:W-:Y:S02]  /*5250*/  SEL R0, RZ, 0xffffffff, P2 ;  /* 0xffffffffff007807 */ /* 0x000fe40001000000 */
[----:B------:R-:W-:Y:S02]  /*5260*/  CS2R R52, SRZ ;  /* 0x0000000000347805 */ /* 0x000fe4000001ff00 */
[----:B------:R-:W-:Y:S04]  /*5270*/  SEL R3, RZ, 0xffffffff, P0 ;  /* 0xffffffffff037807 */ /* 0x000fe80000000000 */
[----:B------:R-:W-:Y:S04]  /*5280*/  @P3 SEL R0, R3, R0, !P1 ;  /* 0x0000000003003207 */ /* 0x000fe80004800000 */
[----:B------:R-:W-:Y:S04]  /*5290*/  LOP3.LUT R0, R0, 0x1, RZ, 0xc0, !PT ;  /* 0x0000000100007812 */ /* 0x000fe800078ec0ff */
[----:B------:R-:W-:Y:S01]  /*52a0*/  ISETP.NE.U32.AND P0, PT, R0, 0x1, PT ;  /* 0x000000010000780c */ /* 0x000fe20003f05070 */
[----:B------:R-:W-:Y:S01]  /*52b0*/  @!UPT UIADD3 URZ, UPT, UPT, URZ, URZ, URZ ;  /* 0x000000fffffff290 */ /* 0x000fe2000fffe0ff */
[----:B------:R-:W-:Y:S11]  /*52c0*/  @!P5 BRA `(.L_x_87) ;  /* 0x00000000000cd947 */ /* 0x000ff60003800000 */
[----:B------:R-:W-:Y:S04]  /*52d0*/  SHF.L.U32 R3, R106, 0x1f, RZ ;  /* 0x0000001f6a037819 */ /* 0x000fe800000006ff */
[----:B------:R-:W1:Y:S02]  /*52e0*/  SYNCS.PHASECHK.TRANS64.TRYWAIT P1, [UR43+0x40], R3 ;  /* 0x00004003ff0075a7 */ /* 0x000e64000802112b */
[----:B-1----:R-:W-:Y:S05]  /*52f0*/  @!P1 BRA `(.L_x_88) ;  /* 0x0000001400549947 */ /* 0x002fea0003800000 */
.L_x_87:
[----:B------:R-:W-:Y:S05]  /*5300*/  BSYNC B0 ;  /* 0x0000000000007941 */ /* 0x000fea0003800000 */
.L_x_86:
[----:B------:R2:W1:Y:S01]  /*5310*/  @P0 LDS.128 R56, [R103+UR43+0x200] ;  /* 0x0002002b67380984 */ /* 0x0004620008000c00 */
[----:B------:R-:W-:Y:S01]  /*5320*/  UIADD3 UR4, UPT, UPT, UR43, 0x48, URZ ;  /* 0x000000482b047890 */ /* 0x000fe2000fffe0ff */
[----:B------:R-:W-:Y:S02]  /*5330*/  LOP3.LUT R106, R106, 0x1, RZ, 0x3c, !PT ;  /* 0x000000016a6a7812 */ /* 0x000fe400078e3cff */
[----:B------:R2:W1:Y:S01]  /*5340*/  @P0 LDS.128 R52, [R102+0x10] ;  /* 0x0000100066340984 */ /* 0x0004620000000c00 */
[----:B------:R-:W-:Y:S01]  /*5350*/  UPRMT UR4, UR37, 0x654, UR4 ;  /* 0x0000065425047896 */ /* 0x000fe20008000004 */
[----:B------:R-:W-:Y:S01]  /*5360*/  @!PT LDS RZ, [RZ] ;  /* 0x00000000fffff984 */ /* 0x000fe20000000800 */
[----:B------:R-:W-:Y:S01]  /*5370*/  @!PT LDS RZ, [RZ] ;  /* 0x00000000fffff984 */ /* 0x000fe20000000800 */
[----:B------:R-:W-:Y:S01]  /*5380*/  @!PT LDS RZ, [RZ] ;  /* 0x00000000fffff984 */ /* 0x000fe20000000800 */
[----:B------:R-:W-:Y:S01]  /*5390*/  @!PT LDS RZ, [RZ] ;  /* 0x00000000fffff984 */ /* 0x000fe20000000800 */
[----:B------:R5:W-:Y:S06]  /*53a0*/  MEMBAR.ALL.CTA ;  /* 0x0000000000007992 */ /* 0x000bec0000008000 */
[----:B-----5:R-:W5:Y:S02]  /*53b0*/  FENCE.VIEW.ASYNC.S ;  /* 0x00000000000073c6 */ /* 0x020f640000000000 */
[----:B-----5:R-:W-:Y:S03]  /*53c0*/  SYNCS.ARRIVE.TRANS64.RED.A1T0 RZ, [UR4], RZ ;  /* 0x000000ffffff79a7 */ /* 0x020fe60008100404 */
.L_x_85:
[----:B------:R-:W-:Y:S05]  /*53d0*/  BSYNC B1 ;  /* 0x0000000000017941 */ /* 0x000fea0003800000 */
.L_x_84:
[----:B-1----:R-:W-:Y:S04]  /*53e0*/  SHF.R.U32.HI R3, RZ, 0x15, R32 ;  /* 0x00000015ff037819 */ /* 0x002fe80000011620 */
[----:B------:R-:W-:Y:S01]  /*53f0*/  LOP3.LUT P0, RZ, R3, 0x3, R104, 0x48, !PT ;  /* 0x0000000303ff7812 */ /* 0x000fe20007804868 */
[----:B------:R-:W-:Y:S01]  /*5400*/  @!UPT UIADD3 URZ, UPT, UPT, URZ, URZ, URZ ;  /* 0x000000fffffff290 */ /* 0x000fe2000fffe0ff */
[----:B----4-:R-:W-:Y:S11]  /*5410*/  @P4 BRA `(.L_x_89) ;  /* 0x0000000000084947 */ /* 0x010ff60003800000 */
[----:B------:R-:W1:Y:S02]  /*5420*/  SYNCS.PHASECHK.TRANS64.TRYWAIT P1, [R92+URZ+0x80], R7 ;  /* 0x000080075c0075a7 */ /* 0x000e6400080211ff */
[----:B-1----:R-:W-:Y:S05]  /*5430*/  @!P1 BRA `(.L_x_90) ;  /* 0x00000014001c9947 */ /* 0x002fea0003800000 */
.L_x_89:
[----:B------:R-:W-:Y:S05]  /*5440*/  @!P0 BRA `(.L_x_91) ;  /* 0x0000000000408947 */ /* 0x000fea0003800000 */
[----:B------:R-:W4:Y:S01]  /*5450*/  LDCU.64 UR8, c[0x4][0x70] ;  /* 0x01000e00ff0877ac */ /* 0x000f220008000a00 */
[----:B------:R-:W-:Y:S01]  /*5460*/  MOV R3, 0x0 ;  /* 0x0000000000037802 */ /* 0x000fe20000000f00 */
[----:B------:R-:W-:Y:S02]  /*5470*/  HFMA2 R12, -RZ, RZ, 0, 5.9604644775390625e-08 ;  /* 0x00000001ff0c7431 */ /* 0x000fe400000001ff */
[----:B------:R-:W-:Y:S02]  /*5480*/  IMAD.MOV.U32 R8, RZ, RZ, 0x192 ;  /* 0x00000192ff087424 */ /* 0x000fe400078e00ff */
[----:B------:R-:W-:Y:S01]  /*5490*/  IMAD.MOV.U32 R13, RZ, RZ, RZ ;  /* 0x000000ffff0d7224 */ /* 0x000fe200078e00ff */
[----:B------:R-:W1:Y:S01]  /*54a0*/  LDCU.64 UR6, c[0x4][0x78] ;  /* 0x01000f00ff0677ac */ /* 0x000e620008000a00 */
[----:B------:R-:W2:Y:S01]  /*54b0*/  LDC.64 R2, c[0x4][R3] ;  /* 0x0100000003027b82 */ /* 0x000ea20000000a00 */
[----:B------:R-:W5:Y:S01]  /*54c0*/  LDCU.64 UR4, c[0x4][0x10] ;  /* 0x01000200ff0477ac */ /* 0x000f620008000a00 */
[----:B----4-:R-:W-:Y:S01]  /*54d0*/  MOV R5, UR9 ;  /* 0x0000000900057c02 */ /* 0x010fe20008000f00 */
[----:B------:R-:W-:Y:S01]  /*54e0*/  IMAD.U32 R4, RZ, RZ, UR8 ;  /* 0x00000008ff047e24 */ /* 0x000fe2000f8e00ff */
[----:B-1----:R-:W-:Y:S01]  /*54f0*/  MOV R7, UR7 ;  /* 0x0000000700077c02 */ /* 0x002fe20008000f00 */
[----:B------:R-:W-:Y:S01]  /*5500*/  IMAD.U32 R6, RZ, RZ, UR6 ;  /* 0x00000006ff067e24 */ /* 0x000fe2000f8e00ff */
[----:B-----5:R-:W-:Y:S01]  /*5510*/  MOV R11, UR5 ;  /* 0x00000005000b7c02 */ /* 0x020fe20008000f00 */
[----:B------:R-:W-:Y:S02]  /*5520*/  IMAD.U32 R10, RZ, RZ, UR4 ;  /* 0x00000004ff0a7e24 */ /* 0x000fe4000f8e00ff */
[----:B------:R-:W-:Y:S07]  /*5530*/  LEPC R20, `(.L_x_91) ;  /* 0x000000001014794e */ /* 0x000fee0000000000 */
[----:B--23--:R-:W-:Y:S05]  /*5540*/  CALL.ABS.NOINC R2 ;  /* 0x0000000002007343 */ /* 0x00cfea0003c00000 */
.L_x_91:
[----:B------:R-:W-:Y:S01]  /*5550*/  LOP3.LUT P0, RZ, R101, 0x60, RZ, 0xc0, !PT ;  /* 0x0000006065ff7812 */ /* 0x000fe2000780c0ff */
[----:B------:R-:W-:Y:S05]  /*5560*/  WARPSYNC.ALL ;  /* 0x0000000000007948 */ /* 0x000fea0003800000 */
[----:B------:R-:W-:Y:S01]  /*5570*/  R2UR UR4, R32 ;  /* 0x00000000200472ca */ /* 0x000fe200000e0000 */
[----:B------:R-:W-:Y:S01]  /*5580*/  BSSY.RECONVERGENT B0, `(.L_x_92) ;  /* 0x00000a0000007945 */ /* 0x000fe20003800200 */
[-C--:B------:R-:W-:Y:S02]  /*5590*/  F2FP.F16.E5M2.UNPACK_B R50, R56.reuse ;  /* 0x00000038ff32723e */ /* 0x080fe400020004ff */
[----:B------:R-:W-:Y:S02]  /*55a0*/  F2FP.F16.E5M2.UNPACK_B R63, R56.H1 ;  /* 0x00000038ff3f723e */ /* 0x000fe400030004ff */
[-C--:B------:R-:W-:Y:S01]  /*55b0*/  F2FP.F16.E5M2.UNPACK_B R56, R57.reuse ;  /* 0x00000039ff38723e */ /* 0x080fe200020004ff */
[--C-:B------:R-:W-:Y:S01]  /*55c0*/  HADD2.F32 R48, -RZ, R50.reuse.H0_H0 ;  /* 0x20000032ff307230 */ /* 0x100fe20000004100 */
[----:B------:R-:W-:Y:S01]  /*55d0*/  F2FP.F16.E5M2.UNPACK_B R57, R57.H1 ;  /* 0x00000039ff39723e */ /* 0x000fe200030004ff */
[----:B------:R-:W-:Y:S01]  /*55e0*/  HADD2.F32 R50, -RZ, R50.H1_H1 ;  /* 0x30000032ff327230 */ /* 0x000fe20000004100 */
[-C--:B------:R-:W-:Y:S01]  /*55f0*/  F2FP.F16.E5M2.UNPACK_B R66, R52.reuse ;  /* 0x00000034ff42723e */ /* 0x080fe200020004ff */
[--C-:B------:R-:W-:Y:S01]  /*5600*/  HADD2.F32 R51, -RZ, R63.reuse.H0_H0 ;  /* 0x2000003fff337230 */ /* 0x100fe20000004100 */
[----:B------:R-:W-:Y:S01]  /*5610*/  F2FP.F16.E5M2.UNPACK_B R68, R52.H1 ;  /* 0x00000034ff44723e */ /* 0x000fe200030004ff */
[----:B-1----:R-:W-:Y:S01]  /*5620*/  LDTM.16dp32bit_t0_t15.x32 R4, tmem[UR4] ;  /* 0x00000004000479ee */ /* 0x002fe20008a80000 */
[----:B------:R-:W3:Y:S01]  /*5630*/  LDTM.16dp32bit_t16_t31.x32 R4, tmem[UR4+0x20] ;  /* 0x00002004000479ee */ /* 0x000ee20008aa0000 */
[----:B------:R-:W-:Y:S01]  /*5640*/  NOP ;  /* 0x0000000000007918 */ /* 0x000fe20000000000 */
[----:B------:R-:W-:Y:S01]  /*5650*/  R2UR UR5, R92 ;  /* 0x000000005c0572ca */ /* 0x000fe200000e0000 */
[--C-:B------:R-:W-:Y:S01]  /*5660*/  HADD2.F32 R65, -RZ, R66.reuse.H0_H0 ;  /* 0x20000042ff417230 */ /* 0x100fe20000004100 */
[----:B------:R-:W-:Y:S01]  /*5670*/  F2FP.F16.E5M2.UNPACK_B R61, R58 ;  /* 0x0000003aff3d723e */ /* 0x000fe200020004ff */
[----:B------:R-:W-:Y:S01]  /*5680*/  HADD2.F32 R67, -RZ, R66.H1_H1 ;  /* 0x30000042ff437230 */ /* 0x000fe20000004100 */
[-C--:B------:R-:W-:Y:S01]  /*5690*/  F2FP.F16.E5M2.UNPACK_B R70, R53.reuse ;  /* 0x00000035ff46723e */ /* 0x080fe200020004ff */
[----:B------:R-:W-:Y:S01]  /*56a0*/  HADD2.F32 R52, -RZ, R63.H1_H1 ;  /* 0x3000003fff347230 */ /* 0x000fe20000004100 */
[----:B------:R-:W-:Y:S01]  /*56b0*/  F2FP.F16.E5M2.UNPACK_B R72, R53.H1 ;  /* 0x00000035ff48723e */ /* 0x000fe200030004ff */
[----:B------:R-:W-:Y:S01]  /*56c0*/  HADD2.F32 R53, -RZ, R56.H0_H0 ;  /* 0x20000038ff357230 */ /* 0x000fe20000004100 */
[-C--:B------:R-:W-:Y:S01]  /*56d0*/  F2FP.F16.E5M2.UNPACK_B R74, R54.reuse ;  /* 0x00000036ff4a723e */ /* 0x080fe200020004ff */
[----:B------:R-:W-:Y:S01]  /*56e0*/  HADD2.F32 R69, -RZ, R70.H0_H0 ;  /* 0x20000046ff457230 */ /* 0x000fe20000004100 */
[----:B------:R-:W-:Y:S01]  /*56f0*/  F2FP.F16.E5M2.UNPACK_B R76, R54.H1 ;  /* 0x00000036ff4c723e */ /* 0x000fe200030004ff */
[----:B------:R-:W-:Y:S01]  /*5700*/  HADD2.F32 R54, -RZ, R56.H1_H1 ;  /* 0x30000038ff367230 */ /* 0x000fe20000004100 */
[----:B------:R-:W-:Y:S01]  /*5710*/  F2FP.F16.E5M2.UNPACK_B R60, R58.H1 ;  /* 0x0000003aff3c723e */ /* 0x000fe200030004ff */
[----:B------:R-:W-:Y:S01]  /*5720*/  UIADD3 UR5, UPT, UPT, UR5, 0xa0, URZ ;  /* 0x000000a005057890 */ /* 0x000fe2000fffe0ff */
[----:B------:R-:W-:Y:S01]  /*5730*/  HADD2.F32 R58, -RZ, R61.H1_H1 ;  /* 0x3000003dff3a7230 */ /* 0x000fe20000004100 */
[----:B------:R-:W-:Y:S01]  /*5740*/  F2FP.F16.E5M2.UNPACK_B R77, R55 ;  /* 0x00000037ff4d723e */ /* 0x000fe200020004ff */
[----:B------:R-:W-:Y:S01]  /*5750*/  HADD2.F32 R70, -RZ, R70.H1_H1 ;  /* 0x30000046ff467230 */ /* 0x000fe20000004100 */
[----:B------:R-:W-:Y:S01]  /*5760*/  UPRMT UR5, UR37, 0x654, UR5 ;  /* 0x0000065425057896 */ /* 0x000fe20008000005 */
[--C-:B------:R-:W-:Y:S01]  /*5770*/  HADD2.F32 R73, -RZ, R74.reuse.H0_H0 ;  /* 0x2000004aff497230 */ /* 0x100fe20000004100 */
[----:B------:R-:W-:Y:S01]  /*5780*/  F2FP.F16.E5M2.UNPACK_B R62, R59 ;  /* 0x0000003bff3e723e */ /* 0x000fe200020004ff */
[----:B------:R-:W-:Y:S01]  /*5790*/  HADD2.F32 R74, -RZ, R74.H1_H1 ;  /* 0x3000004aff4a7230 */ /* 0x000fe20000004100 */
[----:B------:R-:W-:Y:S01]  /*57a0*/  F2FP.F16.E5M2.UNPACK_B R78, R55.H1 ;  /* 0x00000037ff4e723e */ /* 0x000fe200030004ff */
[C---:B---3--:R-:W-:Y:S01]  /*57b0*/  FMUL R4, R47.reuse, R4 ;  /* 0x000000042f047220 */ /* 0x048fe20000400000 */
[C---:B------:R-:W-:Y:S01]  /*57c0*/  FMUL R5, R47.reuse, R5 ;  /* 0x000000052f057220 */ /* 0x040fe20000400000 */
[C---:B------:R-:W-:Y:S01]  /*57d0*/  FMUL R8, R47.reuse, R8 ;  /* 0x000000082f087220 */ /* 0x040fe20000400000 */
[----:B------:R-:W-:Y:S01]  /*57e0*/  FMUL R9, R47, R9 ;  /* 0x000000092f097220 */ /* 0x000fe20000400000 */
[----:B------:R-:W-:Y:S01]  /*57f0*/  SYNCS.ARRIVE.TRANS64.RED.A1T0 RZ, [UR5], RZ ;  /* 0x000000ffffff79a7 */ /* 0x000fe20008100405 */
[C---:B------:R-:W-:Y:S01]  /*5800*/  FFMA R4, R49.reuse, R48, R4 ;  /* 0x0000003031047223 */ /* 0x040fe20000000004 */
[----:B------:R-:W-:Y:S01]  /*5810*/  FFMA R5, R49, R50, R5 ;  /* 0x0000003231057223 */ /* 0x000fe20000000005 */
[C---:B------:R-:W-:Y:S01]  /*5820*/  FMUL R12, R47.reuse, R12 ;  /* 0x0000000c2f0c7220 */ /* 0x040fe20000400000 */
        /* <DEDUP_REMOVED lines=9> */
[----:B------:R-:W-:Y:S02]  /*58c0*/  HADD2.F32 R48, -RZ, R77.H1_H1 ;  /* 0x3000004dff307230 */ /* 0x000fe40000004100 */
[C---:B------:R-:W-:Y:S01]  /*58d0*/  FMUL R28, R47.reuse, R32 ;  /* 0x000000202f1c7220 */ /* 0x040fe20000400000 */
[C---:B------:R-:W-:Y:S01]  /*58e0*/  FMUL R29, R47.reuse, R33 ;  /* 0x000000212f1d7220 */ /* 0x040fe20000400000 */
[C---:B------:R-:W-:Y:S01]  /*58f0*/  FMUL R6, R47.reuse, R6 ;  /* 0x000000062f067220 */ /* 0x040fe20000400000 */
[C---:B------:R-:W-:Y:S01]  /*5900*/  FMUL R7, R47.reuse, R7 ;  /* 0x000000072f077220 */ /* 0x040fe20000400000 */
[--C-:B------:R-:W-:Y:S02]  /*5910*/  HADD2.F32 R55, -RZ, R57.reuse.H0_H0 ;  /* 0x20000039ff377230 */ /* 0x100fe40000004100 */
[----:B------:R-:W-:Y:S01]  /*5920*/  FMUL R10, R47, R10 ;  /* 0x0000000a2f0a7220 */ /* 0x000fe20000400000 */
[C---:B------:R-:W-:Y:S01]  /*5930*/  FFMA R6, R49.reuse, R51, R6 ;  /* 0x0000003331067223 */ /* 0x040fe20000000006 */
[----:B------:R-:W-:Y:S02]  /*5940*/  HADD2.F32 R56, -RZ, R57.H1_H1 ;  /* 0x30000039ff387230 */ /* 0x000fe40000004100 */
[C---:B------:R-:W-:Y:S01]  /*5950*/  FFMA R7, R49.reuse, R52, R7 ;  /* 0x0000003431077223 */ /* 0x040fe20000000007 */
[C---:B------:R-:W-:Y:S01]  /*5960*/  FFMA R8, R49.reuse, R53, R8 ;  /* 0x0000003531087223 */ /* 0x040fe20000000008 */
[C---:B------:R-:W-:Y:S01]  /*5970*/  FFMA R9, R49.reuse, R54, R9 ;  /* 0x0000003631097223 */ /* 0x040fe20000000009 */
[----:B------:R-:W-:Y:S02]  /*5980*/  HADD2.F32 R57, -RZ, R61.H0_H0 ;  /* 0x2000003dff397230 */ /* 0x000fe40000004100 */
[----:B------:R-:W-:Y:S01]  /*5990*/  FFMA R10, R49, R55, R10 ;  /* 0x00000037310a7223 */ /* 0x000fe2000000000a */
[----:B------:R-:W-:Y:S01]  /*59a0*/  F2FP.SATFINITE.E5M2.F32.PACK_AB_MERGE_C R92, R7, R6, RZ ;  /* 0x00000006075c723e */ /* 0x000fe200048060ff */
[----:B------:R-:W-:Y:S02]  /*59b0*/  HADD2.F32 R61, -RZ, R62.H0_H0 ;  /* 0x2000003eff3d7230 */ /* 0x000fe40000004100 */
[----:B------:R-:W-:Y:S01]  /*59c0*/  FMUL R11, R47, R11 ;  /* 0x0000000b2f0b7220 */ /* 0x000fe20000400000 */
[----:B------:R-:W-:Y:S01]  /*59d0*/  F2FP.F16.E5M2.UNPACK_B R64, R59.H1 ;  /* 0x0000003bff40723e */ /* 0x000fe200030004ff */
[----:B------:R-:W-:Y:S01]  /*59e0*/  HADD2.F32 R59, -RZ, R60.H0_H0 ;  /* 0x2000003cff3b7230 */ /* 0x000fe20000004100 */
[----:B------:R-:W-:Y:S01]  /*59f0*/  F2FP.SATFINITE.E5M2.F32.PACK_AB_MERGE_C R92, R5, R4, R92 ;  /* 0x00000004055c723e */ /* 0x000fe2000480605c */
[C---:B------:R-:W-:Y:S01]  /*5a00*/  FFMA R11, R49.reuse, R56, R11 ;  /* 0x00000038310b7223 */ /* 0x040fe2000000000b */
[C---:B------:R-:W-:Y:S01]  /*5a10*/  FFMA R12, R49.reuse, R57, R12 ;  /* 0x00000039310c7223 */ /* 0x040fe2000000000c */
[----:B------:R-:W-:Y:S01]  /*5a20*/  FFMA R13, R49, R58, R13 ;  /* 0x0000003a310d7223 */ /* 0x000fe2000000000d */
[----:B------:R-:W-:Y:S02]  /*5a30*/  HADD2.F32 R62, -RZ, R62.H1_H1 ;  /* 0x3000003eff3e7230 */ /* 0x000fe40000004100 */
[----:B------:R-:W-:Y:S01]  /*5a40*/  FMUL R14, R47, R14 ;  /* 0x0000000e2f0e7220 */ /* 0x000fe20000400000 */
[----:B------:R-:W-:Y:S01]  /*5a50*/  HADD2.F32 R60, -RZ, R60.H1_H1 ;  /* 0x3000003cff3c7230 */ /* 0x000fe20000004100 */
[----:B------:R-:W-:Y:S01]  /*5a60*/  F2FP.SATFINITE.E5M2.F32.PACK_AB_MERGE_C R93, R11, R10, RZ ;  /* 0x0000000a0b5d723e */ /* 0x000fe200048060ff */
[----:B------:R-:W-:Y:S02]  /*5a70*/  HADD2.F32 R51, -RZ, R77.H0_H0 ;  /* 0x2000004dff337230 */ /* 0x000fe40000004100 */
[----:B------:R-:W-:Y:S01]  /*5a80*/  FFMA R14, R49, R59, R14 ;  /* 0x0000003b310e7223 */ /* 0x000fe2000000000e */
[----:B------:R-:W-:Y:S01]  /*5a90*/  FMUL R15, R47, R15 ;  /* 0x0000000f2f0f7220 */ /* 0x000fe20000400000 */
[--C-:B------:R-:W-:Y:S01]  /*5aa0*/  HADD2.F32 R63, -RZ, R64.reuse.H0_H0 ;  /* 0x20000040ff3f7230 */ /* 0x100fe20000004100 */
[----:B------:R-:W-:Y:S01]  /*5ab0*/  F2FP.SATFINITE.E5M2.F32.PACK_AB_MERGE_C R93, R9, R8, R93 ;  /* 0x00000008095d723e */ /* 0x000fe2000480605d */
[----:B------:R-:W-:Y:S02]  /*5ac0*/  HADD2.F32 R64, -RZ, R64.H1_H1 ;  /* 0x30000040ff407230 */ /* 0x000fe40000004100 */
[C---:B------:R-:W-:Y:S01]  /*5ad0*/  FFMA R15, R49.reuse, R60, R15 ;  /* 0x0000003c310f7223 */ /* 0x040fe2000000000f */
[C---:B------:R-:W-:Y:S01]  /*5ae0*/  FFMA R16, R49.reuse, R61, R16 ;  /* 0x0000003d31107223 */ /* 0x040fe20000000010 */
[----:B------:R-:W-:Y:S01]  /*5af0*/  FFMA R17, R49, R62, R17 ;  /* 0x0000003e31117223 */ /* 0x000fe20000000011 */
[C---:B------:R-:W-:Y:S01]  /*5b00*/  FMUL R18, R47.reuse, R18 ;  /* 0x000000122f127220 */ /* 0x040fe20000400000 */
[C---:B------:R-:W-:Y:S01]  /*5b10*/  FMUL R19, R47.reuse, R19 ;  /* 0x000000132f137220 */ /* 0x040fe20000400000 */
[--C-:B------:R-:W-:Y:S02]  /*5b20*/  HADD2.F32 R66, -RZ, R68.reuse.H0_H0 ;  /* 0x20000044ff427230 */ /* 0x100fe40000004100 */
[----:B------:R-:W-:Y:S01]  /*5b30*/  FMUL R3, R47, R22 ;  /* 0x000000162f037220 */ /* 0x000fe20000400000 */
[C---:B------:R-:W-:Y:S01]  /*5b40*/  FFMA R18, R49.reuse, R63, R18 ;  /* 0x0000003f31127223 */ /* 0x040fe20000000012 */
[----:B------:R-:W-:Y:S02]  /*5b50*/  HADD2.F32 R68, -RZ, R68.H1_H1 ;  /* 0x30000044ff447230 */ /* 0x000fe40000004100 */
[----:B------:R-:W-:Y:S01]  /*5b60*/  FFMA R19, R49, R64, R19 ;  /* 0x0000004031137223 */ /* 0x000fe20000000013 */
[----:B------:R-:W-:Y:S01]  /*5b70*/  FMUL R23, R47, R23 ;  /* 0x000000172f177220 */ /* 0x000fe20000400000 */
[C---:B------:R-:W-:Y:S01]  /*5b80*/  FFMA R0, R49.reuse, R65, R0 ;  /* 0x0000004131007223 */ /* 0x040fe20000000000 */
[C---:B------:R-:W-:Y:S01]  /*5b90*/  FFMA R2, R49.reuse, R67, R2 ;  /* 0x0000004331027223 */ /* 0x040fe20000000002 */
[--C-:B------:R-:W-:Y:S02]  /*5ba0*/  HADD2.F32 R71, -RZ, R72.reuse.H0_H0 ;  /* 0x20000048ff477230 */ /* 0x100fe40000004100 */
[----:B------:R-:W-:Y:S01]  /*5bb0*/  FFMA R3, R49, R66, R3 ;  /* 0x0000004231037223 */ /* 0x000fe20000000003 */
[----:B------:R-:W-:Y:S02]  /*5bc0*/  HADD2.F32 R72, -RZ, R72.H1_H1 ;  /* 0x30000048ff487230 */ /* 0x000fe40000004100 */
[----:B------:R-:W-:Y:S01]  /*5bd0*/  FMUL R22, R47, R26 ;  /* 0x0000001a2f167220 */ /* 0x000fe20000400000 */
        /* <DEDUP_REMOVED lines=18> */
[----:B------:R-:W-:Y:S01]  /*5d00*/  F2FP.SATFINITE.E5M2.F32.PACK_AB_MERGE_C R94, R15, R14, RZ ;  /* 0x0000000e0f5e723e */ /* 0x000fe200048060ff */
[----:B------:R-:W-:Y:S01]  /*5d10*/  FFMA R28, R49, R51, R28 ;  /* 0x00000033311c7223 */ /* 0x000fe2000000001c */
[----:B------:R-:W-:Y:S01]  /*5d20*/  F2FP.SATFINITE.E5M2.F32.PACK_AB_MERGE_C R95, R19, R18, RZ ;  /* 0x00000012135f723e */ /* 0x000fe200048060ff */
[C---:B------:R-:W-:Y:S01]  /*5d30*/  FFMA R29, R49.reuse, R48, R29 ;  /* 0x00000030311d7223 */ /* 0x040fe2000000001d */
[C---:B------:R-:W-:Y:S01]  /*5d40*/  FFMA R30, R49.reuse, R77, R30 ;  /* 0x0000004d311e7223 */ /* 0x040fe2000000001e */
[----:B------:R-:W-:Y:S01]  /*5d50*/  FFMA R35, R49, R50, R35 ;  /* 0x0000003231237223 */ /* 0x000fe20000000023 */
[----:B------:R-:W-:Y:S02]  /*5d60*/  F2FP.SATFINITE.E5M2.F32.PACK_AB_MERGE_C R94, R13, R12, R94 ;  /* 0x0000000c0d5e723e */ /* 0x000fe4000480605e */
[----:B------:R-:W-:Y:S02]  /*5d70*/  F2FP.SATFINITE.E5M2.F32.PACK_AB_MERGE_C R95, R17, R16, R95 ;  /* 0x00000010115f723e */ /* 0x000fe4000480605f */
[----:B------:R-:W-:Y:S02]  /*5d80*/  F2FP.SATFINITE.E5M2.F32.PACK_AB_MERGE_C R113, R23, R3, RZ ;  /* 0x000000031771723e */ /* 0x000fe400048060ff */
[----:B------:R-:W-:Y:S01]  /*5d90*/  F2FP.SATFINITE.E5M2.F32.PACK_AB_MERGE_C R114, R27, R22, RZ ;  /* 0x000000161b72723e */ /* 0x000fe200048060ff */
[----:B------:R1:W-:Y:S01]  /*5da0*/  STS.128 [R103+UR43+0x1200], R92 ;  /* 0x0012005c67007988 */ /* 0x0003e20008000c2b */
[----:B------:R-:W-:Y:S02]  /*5db0*/  F2FP.SATFINITE.E5M2.F32.PACK_AB_MERGE_C R116, R31, R26, RZ ;  /* 0x0000001a1f74723e */ /* 0x000fe400048060ff */
[----:B------:R-:W-:Y:S02]  /*5dc0*/  F2FP.SATFINITE.E5M2.F32.PACK_AB_MERGE_C R117, R35, R30, RZ ;  /* 0x0000001e2375723e */ /* 0x000fe400048060ff */
[----:B------:R-:W-:Y:S02]  /*5dd0*/  F2FP.SATFINITE.E5M2.F32.PACK_AB_MERGE_C R112, R2, R0, R113 ;  /* 0x000000000270723e */ /* 0x000fe40004806071 */
[----:B------:R-:W-:Y:S02]  /*5de0*/  F2FP.SATFINITE.E5M2.F32.PACK_AB_MERGE_C R113, R21, R20, R114 ;  /* 0x000000141571723e */ /* 0x000fe40004806072 */
[----:B------:R-:W-:Y:S02]  /*5df0*/  F2FP.SATFINITE.E5M2.F32.PACK_AB_MERGE_C R114, R25, R24, R116 ;  /* 0x000000181972723e */ /* 0x000fe40004806074 */
[----:B------:R-:W-:Y:S02]  /*5e00*/  F2FP.SATFINITE.E5M2.F32.PACK_AB_MERGE_C R115, R29, R28, R117 ;  /* 0x0000001c1d73723e */ /* 0x000fe40004806075 */
[----:B------:R-:W-:Y:S03]  /*5e10*/  IADD3 R116, PT, PT, R44, 0x1, RZ ;  /* 0x000000012c747810 */ /* 0x000fe60007ffe0ff */
[----:B------:R1:W-:Y:S01]  /*5e20*/  STS.128 [R102+0x1010], R112 ;  /* 0x0010107066007388 */ /* 0x0003e20000000c00 */
[----:B------:R-:W-:Y:S01]  /*5e30*/  @!PT LDS RZ, [RZ] ;  /* 0x00000000fffff984 */ /* 0x000fe20000000800 */
[----:B------:R-:W-:Y:S01]  /*5e40*/  @!PT LDS RZ, [RZ] ;  /* 0x00000000fffff984 */ /* 0x000fe20000000800 */
[----:B------:R-:W-:Y:S01]  /*5e50*/  @!PT LDS RZ, [RZ] ;  /* 0x00000000fffff984 */ /* 0x000fe20000000800 */
[----:B------:R-:W-:Y:S01]  /*5e60*/  @!PT LDS RZ, [RZ] ;  /* 0x00000000fffff984 */ /* 0x000fe20000000800 */
[----:B------:R3:W-:Y:S07]  /*5e70*/  MEMBAR.ALL.CTA ;  /* 0x0000000000007992 */ /* 0x0007ee0000008000 */
[----:B---3--:R-:W3:Y:S02]  /*5e80*/  FENCE.VIEW.ASYNC.S ;  /* 0x00000000000073c6 */ /* 0x008ee40000000000 */
[----:B---3--:R-:W-:Y:S06]  /*5e90*/  BAR.SYNC.DEFER_BLOCKING 0x1, 0x80 ;  /* 0x0042000000007b1d */ /* 0x008fec0000010000 */
[----:B------:R-:W-:Y:S05]  /*5ea0*/  @P0 BRA `(.L_x_93) ;  /* 0x0000000000340947 */ /* 0x000fea0003800000 */
[----:B------:R-:W-:Y:S01]  /*5eb0*/  UIADD3 UR12, UPT, UPT, UR43, 0x1200, URZ ;  /* 0x000012002b0c7890 */ /* 0x000fe2000fffe0ff */
[----:B------:R-:W-:Y:S01]  /*5ec0*/  R2UR UR9, R91 ;  /* 0x000000005b0972ca */ /* 0x000fe200000e0000 */
[----:B------:R-:W-:Y:S01]  /*5ed0*/  UIADD3 UR10, UP0, UPT, UR46, 0x680, URZ ;  /* 0x000006802e0a7890 */ /* 0x000fe2000ff1e0ff */
[----:B------:R-:W-:Y:S01]  /*5ee0*/  R2UR UR8, R97 ;  /* 0x00000000610872ca */ /* 0x000fe200000e0000 */
[----:B------:R-:W-:Y:S02]  /*5ef0*/  UMOV UR7, UR36 ;  /* 0x0000002400077c82 */ /* 0x000fe40008000000 */
[----:B------:R-:W-:Y:S01]  /*5f00*/  IMAD.U32 R109, RZ, RZ, UR12 ;  /* 0x0000000cff6d7e24 */ /* 0x000fe2000f8e00ff */
[----:B------:R-:W-:Y:S04]  /*5f10*/  UIADD3.X UR11, UPT, UPT, URZ, UR47, URZ, UP0, !UPT ;  /* 0x0000002fff0b7290 */ /* 0x000fe800087fe4ff */
[----:B------:R-:W-:Y:S03]  /*5f20*/  R2UR UR4, R109 ;  /* 0x000000006d0472ca */ /* 0x000fe600000e0000 */
[----:B------:R-:W-:Y:S02]  /*5f30*/  USHF.L.U32 UR5, UR9, 0x6, URZ ;  /* 0x0000000609057899 */ /* 0x000fe400080006ff */
[----:B------:R-:W-:Y:S09]  /*5f40*/  USHF.L.U32 UR6, UR8, 0x6, URZ ;  /* 0x0000000608067899 */ /* 0x000ff200080006ff */
[----:B------:R3:W-:Y:S01]  /*5f50*/  UTMASTG.3D [UR4], [UR10] ;  /* 0x000000040a0073b5 */ /* 0x0007e20008010000 */
[----:B------:R0:W-:Y:S01]  /*5f60*/  UTMACMDFLUSH ;  /* 0x00000000000079b7 */ /* 0x0001e20000000000 */
[----:B---3--:R-:W-:Y:S04]  /*5f70*/  DEPBAR.LE SB0, 0x0 ;  /* 0x000080000000791a */ /* 0x008fe80000000000 */
.L_x_93:
[----:B------:R-:W-:Y:S05]  /*5f80*/  BSYNC.RECONVERGENT B0 ;  /* 0x0000000000007941 */ /* 0x000fea0003800200 */
.L_x_92:
[----:B------:R-:W-:Y:S01]  /*5f90*/  BAR.SYNC.DEFER_BLOCKING 0x1, 0x80 ;  /* 0x0042000000007b1d */ /* 0x000fe20000010000 */
[----:B------:R-:W-:Y:S01]  /*5fa0*/  ISETP.NE.AND P2, PT, R110, RZ, PT ;  /* 0x000000ff6e00720c */ /* 0x000fe20003f45270 */
[----:B------:R-:W-:Y:S01]  /*5fb0*/  IMAD.IADD R91, R43, 0x1, R79 ;  /* 0x000000012b5b7824 */ /* 0x000fe200078e024f */
[----:B------:R-:W-:Y:S01]  /*5fc0*/  ISETP.NE.AND P0, PT, R111, 0x2, PT ;  /* 0x000000026f00780c */ /* 0x000fe20003f05270 */
[----:B------:R-:W-:Y:S01]  /*5fd0*/  IMAD.IADD R97, R45, 0x1, R90 ;  /* 0x000000012d617824 */ /* 0x000fe200078e025a */
[----:B------:R-:W-:Y:S02]  /*5fe0*/  ISETP.NE.AND P1, PT, R116, 0x4, PT ;  /* 0x000000047400780c */ /* 0x000fe40003f25270 */
[----:B------:R-:W-:Y:S02]  /*5ff0*/  SEL R0, RZ, 0x1, P0 ;  /* 0x00000001ff007807 */ /* 0x000fe40000000000 */
[----:B------:R-:W-:Y:S02]  /*6000*/  SEL R3, RZ, 0x1, P1 ;  /* 0x00000001ff037807 */ /* 0x000fe40000800000 */
[----:B------:R-:W-:Y:S02]  /*6010*/  LOP3.LUT R107, R107, R0, RZ, 0x3c, !PT ;  /* 0x000000006b6b7212 */ /* 0x000fe400078e3cff */
[----:B------:R-:W-:Y:S02]  /*6020*/  LOP3.LUT R108, R108, R3, RZ, 0x3c, !PT ;  /* 0x000000036c6c7212 */ /* 0x000fe400078e3cff */
[----:B------:R-:W-:Y:S02]  /*6030*/  @P2 R2UR UR36, R105 ;  /* 0x00000000692422ca */ /* 0x000fe400000e0000 */
[----:B------:R-:W-:Y:S02]  /*6040*/  SEL R111, R111, RZ, P0 ;  /* 0x000000ff6f6f7207 */ /* 0x000fe40000000000 */
[----:B------:R-:W-:Y:S01]  /*6050*/  SEL R44, R116, RZ, P1 ;  /* 0x000000ff742c7207 */ /* 0x000fe20000800000 */
[----:B------:R-:W-:Y:S10]  /*6060*/  @P2 BRA `(.L_x_94) ;  /* 0xffffffe400842947 */ /* 0x000ff4000383ffff */
[----:B------:R-:W-:Y:S05]  /*6070*/  EXIT ;  /* 0x000000000000794d */ /* 0x000fea0003800000 */
.L_x_19:
[----:B--2---:R2:W1:Y:S02]  /*6080*/  SYNCS.PHASECHK.TRANS64.TRYWAIT P0, [R3+URZ+0xd0], R2 ;  /* 0x0000d002030075a7 */ /* 0x00446400080011ff */
[----:B-1----:R-:W-:Y:S05]  /*6090*/  @!P0 NANOSLEEP.SYNCS 0x989680 ;  /* 0x009896800000895d */ /* 0x002fea0003900000 */
[----:B------:R-:W1:Y:S02]  /*60a0*/  @!P0 SYNCS.PHASECHK.TRANS64 P0, [R3+URZ+0xd0], R2 ;  /* 0x0000d002030085a7 */ /* 0x000e6400080010ff */
[----:B-1----:R-:W-:Y:S05]  /*60b0*/  @!P0 BRA `(.L_x_19) ;  /* 0xfffffffc00f08947 */ /* 0x002fea000383ffff */
[----:B------:R-:W-:Y:S05]  /*60c0*/  BRA `(.L_x_95) ;  /* 0xffffffb4002c7947 */ /* 0x000fea000383ffff */
.L_x_22:
[----:B-1----:R-:W-:-:S07]  /*60d0*/  MOV R2, UR33 ;  /* 0x0000002100027c02 */ /* 0x002fce0008000f00 */
.L_x_96:
[----:B-1----:R1:W2:Y:S02]  /*60e0*/  SYNCS.PHASECHK.TRANS64.TRYWAIT P0, [R2+URZ+0x20], R5 ;  /* 0x00002005020075a7 */ /* 0x0022a400080011ff */
[----:B--2---:R-:W-:Y:S05]  /*60f0*/  @!P0 NANOSLEEP.SYNCS 0x989680 ;  /* 0x009896800000895d */ /* 0x004fea0003900000 */
[----:B------:R-:W2:Y:S02]  /*6100*/  @!P0 SYNCS.PHASECHK.TRANS64 P0, [R2+URZ+0x20], R5 ;  /* 0x00002005020085a7 */ /* 0x000ea400080010ff */
[----:B--2---:R-:W-:Y:S05]  /*6110*/  @!P0 BRA `(.L_x_96) ;  /* 0xfffffffc00f08947 */ /* 0x004fea000383ffff */
[----:B------:R-:W-:Y:S05]  /*6120*/  BRA `(.L_x_21) ;  /* 0xffffffb4007c7947 */ /* 0x000fea000383ffff */
.L_x_28:
[----:B-1----:R-:W-:-:S07]  /*6130*/  MOV R2, UR17 ;  /* 0x0000001100027c02 */ /* 0x002fce0008000f00 */
.L_x_97:
[----:B-1----:R1:W2:Y:S02]  /*6140*/  SYNCS.PHASECHK.TRANS64.TRYWAIT P0, [R2+URZ+0x20], R5 ;  /* 0x00002005020075a7 */ /* 0x0022a400080011ff */
[----:B--2---:R-:W-:Y:S05]  /*6150*/  @!P0 NANOSLEEP.SYNCS 0x989680 ;  /* 0x009896800000895d */ /* 0x004fea0003900000 */
[----:B------:R-:W2:Y:S02]  /*6160*/  @!P0 SYNCS.PHASECHK.TRANS64 P0, [R2+URZ+0x20], R5 ;  /* 0x00002005020085a7 */ /* 0x000ea400080010ff */
[----:B--2---:R-:W-:Y:S05]  /*6170*/  @!P0 BRA `(.L_x_97) ;  /* 0xfffffffc00f08947 */ /* 0x004fea000383ffff */
[----:B------:R-:W-:Y:S05]  /*6180*/  BRA `(.L_x_27) ;  /* 0xffffffb800207947 */ /* 0x000fea000383ffff */
.L_x_32:
[----:B-1----:R1:W2:Y:S02]  /*6190*/  SYNCS.PHASECHK.TRANS64.TRYWAIT P0, [R2+URZ+0x60], R3 ;  /* 0x00006003020075a7 */ /* 0x0022a400080011ff */
[----:B--2---:R-:W-:Y:S05]  /*61a0*/  @!P0 NANOSLEEP.SYNCS 0x989680 ;  /* 0x009896800000895d */ /* 0x004fea0003900000 */
[----:B------:R-:W2:Y:S02]  /*61b0*/  @!P0 SYNCS.PHASECHK.TRANS64 P0, [R2+URZ+0x60], R3 ;  /* 0x00006003020085a7 */ /* 0x000ea400080010ff */
[----:B--2---:R-:W-:Y:S05]  /*61c0*/  @!P0 BRA `(.L_x_32) ;  /* 0xfffffffc00f08947 */ /* 0x004fea000383ffff */
[----:B------:R-:W-:Y:S05]  /*61d0*/  BRA `(.L_x_98) ;  /* 0xffffffb800ac7947 */ /* 0x000fea000383ffff */
.L_x_36:
[----:B----4-:R-:W-:-:S07]  /*61e0*/  MOV R0, UR5 ;  /* 0x0000000500007c02 */ /* 0x010fce0008000f00 */
.L_x_99:
[----:B-1----:R1:W2:Y:S02]  /*61f0*/  SYNCS.PHASECHK.TRANS64.TRYWAIT P0, [R0+URZ], R3 ;  /* 0x00000003000075a7 */ /* 0x0022a400080011ff */
[----:B--2---:R-:W-:Y:S05]  /*6200*/  @!P0 NANOSLEEP.SYNCS 0x989680 ;  /* 0x009896800000895d */ /* 0x004fea0003900000 */
[----:B------:R-:W2:Y:S02]  /*6210*/  @!P0 SYNCS.PHASECHK.TRANS64 P0, [R0+URZ], R3 ;  /* 0x00000003000085a7 */ /* 0x000ea400080010ff */
[----:B--2---:R-:W-:Y:S05]  /*6220*/  @!P0 BRA `(.L_x_99) ;  /* 0xfffffffc00f08947 */ /* 0x004fea000383ffff */
[----:B------:R-:W-:Y:S05]  /*6230*/  BRA `(.L_x_100) ;  /* 0xffffffc0001c7947 */ /* 0x000fea000383ffff */
.L_x_37:
[----:B----4-:R-:W-:-:S07]  /*6240*/  MOV R0, UR5 ;  /* 0x0000000500007c02 */ /* 0x010fce0008000f00 */
.L_x_101:
[----:B-1----:R1:W2:Y:S02]  /*6250*/  SYNCS.PHASECHK.TRANS64.TRYWAIT P0, [R0+URZ], R3 ;  /* 0x00000003000075a7 */ /* 0x0022a400080011ff */
[----:B--2---:R-:W-:Y:S05]  /*6260*/  @!P0 NANOSLEEP.SYNCS 0x989680 ;  /* 0x009896800000895d */ /* 0x004fea0003900000 */
[----:B------:R-:W2:Y:S02]  /*6270*/  @!P0 SYNCS.PHASECHK.TRANS64 P0, [R0+URZ], R3 ;  /* 0x00000003000085a7 */ /* 0x000ea400080010ff */
[----:B--2---:R-:W-:Y:S05]  /*6280*/  @!P0 BRA `(.L_x_101) ;  /* 0xfffffffc00f08947 */ /* 0x004fea000383ffff */
[----:B------:R-:W-:Y:S05]  /*6290*/  BRA `(.L_x_102) ;  /* 0xffffffc000287947 */ /* 0x000fea000383ffff */
.L_x_38:
[----:B----4-:R-:W-:-:S07]  /*62a0*/  MOV R0, UR5 ;  /* 0x0000000500007c02 */ /* 0x010fce0008000f00 */
.L_x_103:
[----:B-1----:R1:W2:Y:S02]  /*62b0*/  SYNCS.PHASECHK.TRANS64.TRYWAIT P0, [R0+URZ], R3 ;  /* 0x00000003000075a7 */ /* 0x0022a400080011ff */
[----:B--2---:R-:W-:Y:S05]  /*62c0*/  @!P0 NANOSLEEP.SYNCS 0x989680 ;  /* 0x009896800000895d */ /* 0x004fea0003900000 */
[----:B------:R-:W2:Y:S02]  /*62d0*/  @!P0 SYNCS.PHASECHK.TRANS64 P0, [R0+URZ], R3 ;  /* 0x00000003000085a7 */ /* 0x000ea400080010ff */
[----:B--2---:R-:W-:Y:S05]  /*62e0*/  @!P0 BRA `(.L_x_103) ;  /* 0xfffffffc00f08947 */ /* 0x004fea000383ffff */
[----:B------:R-:W-:Y:S05]  /*62f0*/  BRA `(.L_x_104) ;  /* 0xffffffc000347947 */ /* 0x000fea000383ffff */
.L_x_41:
[----:B-1----:R1:W2:Y:S02]  /*6300*/  SYNCS.PHASECHK.TRANS64.TRYWAIT P0, [R0+URZ+0xc0], R5 ;  /* 0x0000c005000075a7 */ /* 0x0022a400080011ff */
[----:B--2---:R-:W-:Y:S05]  /*6310*/  @!P0 NANOSLEEP.SYNCS 0x989680 ;  /* 0x009896800000895d */ /* 0x004fea0003900000 */
[----:B------:R-:W2:Y:S02]  /*6320*/  @!P0 SYNCS.PHASECHK.TRANS64 P0, [R0+URZ+0xc0], R5 ;  /* 0x0000c005000085a7 */ /* 0x000ea400080010ff */
[----:B--2---:R-:W-:Y:S05]  /*6330*/  @!P0 BRA `(.L_x_41) ;  /* 0xfffffffc00f08947 */ /* 0x004fea000383ffff */
[----:B------:R-:W-:Y:S05]  /*6340*/  BRA `(.L_x_105) ;  /* 0xffffffc000907947 */ /* 0x000fea000383ffff */
.L_x_42:
[----:B------:R-:W-:-:S07]  /*6350*/  MOV R0, UR5 ;  /* 0x0000000500007c02 */ /* 0x000fce0008000f00 */
.L_x_106:
[----:B-1----:R1:W2:Y:S02]  /*6360*/  SYNCS.PHASECHK.TRANS64.TRYWAIT P0, [R0+URZ+0x70], R5 ;  /* 0x00007005000075a7 */ /* 0x0022a400080011ff */
[----:B--2---:R-:W-:Y:S05]  /*6370*/  @!P0 NANOSLEEP.SYNCS 0x989680 ;  /* 0x009896800000895d */ /* 0x004fea0003900000 */
[----:B------:R-:W2:Y:S02]  /*6380*/  @!P0 SYNCS.PHASECHK.TRANS64 P0, [R0+URZ+0x70], R5 ;  /* 0x00007005000085a7 */ /* 0x000ea400080010ff */
[----:B--2---:R-:W-:Y:S05]  /*6390*/  @!P0 BRA `(.L_x_106) ;  /* 0xfffffffc00f08947 */ /* 0x004fea000383ffff */
[----:B------:R-:W-:Y:S05]  /*63a0*/  BRA `(.L_x_107) ;  /* 0xffffffc000a07947 */ /* 0x000fea000383ffff */
.L_x_43:
[----:B-1----:R1:W2:Y:S02]  /*63b0*/  SYNCS.PHASECHK.TRANS64.TRYWAIT P1, [R0+URZ+0x60], R5 ;  /* 0x00006005000075a7 */ /* 0x0022a400080211ff */
[----:B--2---:R-:W-:Y:S05]  /*63c0*/  @!P1 NANOSLEEP.SYNCS 0x989680 ;  /* 0x009896800000995d */ /* 0x004fea0003900000 */
[----:B------:R-:W2:Y:S02]  /*63d0*/  @!P1 SYNCS.PHASECHK.TRANS64 P1, [R0+URZ+0x60], R5 ;  /* 0x00006005000095a7 */ /* 0x000ea400080210ff */
[----:B--2---:R-:W-:Y:S05]  /*63e0*/  @!P1 BRA `(.L_x_43) ;  /* 0xfffffffc00f09947 */ /* 0x004fea000383ffff */
[----:B------:R-:W-:Y:S05]  /*63f0*/  BRA `(.L_x_108) ;  /* 0xffffffc000d07947 */ /* 0x000fea000383ffff */
.L_x_46:
[----:B------:R-:W-:-:S07]  /*6400*/  MOV R0, UR5 ;  /* 0x0000000500007c02 */ /* 0x000fce0008000f00 */
.L_x_109:
[----:B-1----:R1:W2:Y:S02]  /*6410*/  SYNCS.PHASECHK.TRANS64.TRYWAIT P0, [R0+URZ+0x70], R3 ;  /* 0x00007003000075a7 */ /* 0x0022a400080011ff */
[----:B--2---:R-:W-:Y:S05]  /*6420*/  @!P0 NANOSLEEP.SYNCS 0x989680 ;  /* 0x009896800000895d */ /* 0x004fea0003900000 */
[----:B------:R-:W2:Y:S02]  /*6430*/  @!P0 SYNCS.PHASECHK.TRANS64 P0, [R0+URZ+0x70], R3 ;  /* 0x00007003000085a7 */ /* 0x000ea400080010ff */
[----:B--2---:R-:W-:Y:S05]  /*6440*/  @!P0 BRA `(.L_x_109) ;  /* 0xfffffffc00f08947 */ /* 0x004fea000383ffff */
[----:B------:R-:W-:Y:S05]  /*6450*/  BRA `(.L_x_45) ;  /* 0xffffffc400247947 */ /* 0x000fea000383ffff */
.L_x_53:
[----:B-1----:R1:W2:Y:S02]  /*6460*/  SYNCS.PHASECHK.TRANS64.TRYWAIT P1, [R0+URZ+0x60], R5 ;  /* 0x00006005000075a7 */ /* 0x0022a400080211ff */
[----:B--2---:R-:W-:Y:S05]  /*6470*/  @!P1 NANOSLEEP.SYNCS 0x989680 ;  /* 0x009896800000995d */ /* 0x004fea0003900000 */
[----:B------:R-:W2:Y:S02]  /*6480*/  @!P1 SYNCS.PHASECHK.TRANS64 P1, [R0+URZ+0x60], R5 ;  /* 0x00006005000095a7 */ /* 0x000ea400080210ff */
[----:B--2---:R-:W-:Y:S05]  /*6490*/  @!P1 BRA `(.L_x_53) ;  /* 0xfffffffc00f09947 */ /* 0x004fea000383ffff */
[----:B------:R-:W-:Y:S05]  /*64a0*/  BRA `(.L_x_110) ;  /* 0xffffffc800847947 */ /* 0x000fea000383ffff */
.L_x_54:
[----:B------:R-:W-:-:S07]  /*64b0*/  MOV R3, UR8 ;  /* 0x0000000800037c02 */ /* 0x000fce0008000f00 */
.L_x_111:
[----:B-1----:R1:W2:Y:S02]  /*64c0*/  SYNCS.PHASECHK.TRANS64.TRYWAIT P0, [R3+URZ+0xa0], R0 ;  /* 0x0000a000030075a7 */ /* 0x0022a400080011ff */
[----:B--2---:R-:W-:Y:S05]  /*64d0*/  @!P0 NANOSLEEP.SYNCS 0x989680 ;  /* 0x009896800000895d */ /* 0x004fea0003900000 */
[----:B------:R-:W2:Y:S02]  /*64e0*/  @!P0 SYNCS.PHASECHK.TRANS64 P0, [R3+URZ+0xa0], R0 ;  /* 0x0000a000030085a7 */ /* 0x000ea400080010ff */
[----:B--2---:R-:W-:Y:S05]  /*64f0*/  @!P0 BRA `(.L_x_111) ;  /* 0xfffffffc00f08947 */ /* 0x004fea000383ffff */
[----:B------:R-:W-:Y:S05]  /*6500*/  BRA `(.L_x_112) ;  /* 0xffffffc800d47947 */ /* 0x000fea000383ffff */
.L_x_57:
[----:B------:R-:W-:Y:S07]  /*6510*/  MOV R0, UR7 ;  /* 0x0000000700007c02 */ /* 0x000fee0008000f00 */
.L_x_113:
[----:B-1----:R1:W2:Y:S02]  /*6520*/  SYNCS.PHASECHK.TRANS64.TRYWAIT P0, [R0+URZ], R3 ;  /* 0x00000003000075a7 */ /* 0x0022a400080011ff */
[----:B--2---:R-:W-:Y:S05]  /*6530*/  @!P0 NANOSLEEP.SYNCS 0x989680 ;  /* 0x009896800000895d */ /* 0x004fea0003900000 */
[----:B------:R-:W2:Y:S02]  /*6540*/  @!P0 SYNCS.PHASECHK.TRANS64 P0, [R0+URZ], R3 ;  /* 0x00000003000085a7 */ /* 0x000ea400080010ff */
[----:B--2---:R-:W-:Y:S05]  /*6550*/  @!P0 BRA `(.L_x_113) ;  /* 0xfffffffc00f08947 */ /* 0x004fea000383ffff */
[----:B------:R-:W-:Y:S05]  /*6560*/  BRA `(.L_x_56) ;  /* 0xffffffc800f07947 */ /* 0x000fea000383ffff */
.L_x_60:
[----:B------:R-:W-:-:S07]  /*6570*/  MOV R0, UR5 ;  /* 0x0000000500007c02 */ /* 0x000fce0008000f00 */
.L_x_114:
[----:B--2---:R2:W3:Y:S02]  /*6580*/  SYNCS.PHASECHK.TRANS64.TRYWAIT P0, [R0+URZ], R3 ;  /* 0x00000003000075a7 */ /* 0x0044e400080011ff */
[----:B---3--:R-:W-:Y:S05]  /*6590*/  @!P0 NANOSLEEP.SYNCS 0x989680 ;  /* 0x009896800000895d */ /* 0x008fea0003900000 */
[----:B------:R-:W3:Y:S02]  /*65a0*/  @!P0 SYNCS.PHASECHK.TRANS64 P0, [R0+URZ], R3 ;  /* 0x00000003000085a7 */ /* 0x000ee400080010ff */
[----:B---3--:R-:W-:Y:S05]  /*65b0*/  @!P0 BRA `(.L_x_114) ;  /* 0xfffffffc00f08947 */ /* 0x008fea000383ffff */
[----:B------:R-:W-:Y:S05]  /*65c0*/  BRA `(.L_x_115) ;  /* 0xffffffcc00a47947 */ /* 0x000fea000383ffff */
.L_x_61:
[----:B------:R-:W-:-:S07]  /*65d0*/  MOV R0, UR5 ;  /* 0x0000000500007c02 */ /* 0x000fce0008000f00 */
.L_x_116:
[----:B-1----:R1:W2:Y:S02]  /*65e0*/  SYNCS.PHASECHK.TRANS64.TRYWAIT P0, [R0+URZ], R3 ;  /* 0x00000003000075a7 */ /* 0x0022a400080011ff */
[----:B--2---:R-:W-:Y:S05]  /*65f0*/  @!P0 NANOSLEEP.SYNCS 0x989680 ;  /* 0x009896800000895d */ /* 0x004fea0003900000 */
[----:B------:R-:W2:Y:S02]  /*6600*/  @!P0 SYNCS.PHASECHK.TRANS64 P0, [R0+URZ], R3 ;  /* 0x00000003000085a7 */ /* 0x000ea400080010ff */
[----:B--2---:R-:W-:Y:S05]  /*6610*/  @!P0 BRA `(.L_x_116) ;  /* 0xfffffffc00f08947 */ /* 0x004fea000383ffff */
[----:B------:R-:W-:Y:S05]  /*6620*/  BRA `(.L_x_117) ;  /* 0xffffffcc00b07947 */ /* 0x000fea000383ffff */
.L_x_62:
[----:B------:R-:W-:-:S07]  /*6630*/  MOV R0, UR5 ;  /* 0x0000000500007c02 */ /* 0x000fce0008000f00 */
.L_x_118:
[----:B-1----:R1:W2:Y:S02]  /*6640*/  SYNCS.PHASECHK.TRANS64.TRYWAIT P0, [R0+URZ], R3 ;  /* 0x00000003000075a7 */ /* 0x0022a400080011ff */
[----:B--2---:R-:W-:Y:S05]  /*6650*/  @!P0 NANOSLEEP.SYNCS 0x989680 ;  /* 0x009896800000895d */ /* 0x004fea0003900000 */
[----:B------:R-:W2:Y:S02]  /*6660*/  @!P0 SYNCS.PHASECHK.TRANS64 P0, [R0+URZ], R3 ;  /* 0x00000003000085a7 */ /* 0x000ea400080010ff */
[----:B--2---:R-:W-:Y:S05]  /*6670*/  @!P0 BRA `(.L_x_118) ;  /* 0xfffffffc00f08947 */ /* 0x004fea000383ffff */
[----:B------:R-:W-:Y:S05]  /*6680*/  BRA `(.L_x_119) ;  /* 0xffffffcc00bc7947 */ /* 0x000fea000383ffff */
.L_x_63:
[----:B------:R-:W-:-:S07]  /*6690*/  MOV R0, UR7 ;  /* 0x0000000700007c02 */ /* 0x000fce0008000f00 */
.L_x_120:
[----:B-1----:R1:W2:Y:S02]  /*66a0*/  SYNCS.PHASECHK.TRANS64.TRYWAIT P0, [R0+URZ], R3 ;  /* 0x00000003000075a7 */ /* 0x0022a400080011ff */
[----:B--2---:R-:W-:Y:S05]  /*66b0*/  @!P0 NANOSLEEP.SYNCS 0x989680 ;  /* 0x009896800000895d */ /* 0x004fea0003900000 */
[----:B------:R-:W2:Y:S02]  /*66c0*/  @!P0 SYNCS.PHASECHK.TRANS64 P0, [R0+URZ], R3 ;  /* 0x00000003000085a7 */ /* 0x000ea400080010ff */
[----:B--2---:R-:W-:Y:S05]  /*66d0*/  @!P0 BRA `(.L_x_120) ;  /* 0xfffffffc00f08947 */ /* 0x004fea000383ffff */
[----:B------:R-:W-:Y:S05]  /*66e0*/  BRA `(.L_x_121) ;  /* 0xffffffcc00c87947 */ /* 0x000fea000383ffff */
.L_x_68:
[----:B---3--:R3:W1:Y:S02]  /*66f0*/  SYNCS.PHASECHK.TRANS64.TRYWAIT P0, [R0+URZ+0x60], R3 ;  /* 0x00006003000075a7 */ /* 0x00866400080011ff */
[----:B-1----:R-:W-:Y:S05]  /*6700*/  @!P0 NANOSLEEP.SYNCS 0x989680 ;  /* 0x009896800000895d */ /* 0x002fea0003900000 */
[----:B------:R-:W1:Y:S02]  /*6710*/  @!P0 SYNCS.PHASECHK.TRANS64 P0, [R0+URZ+0x60], R3 ;  /* 0x00006003000085a7 */ /* 0x000e6400080010ff */
[----:B-1----:R-:W-:Y:S05]  /*6720*/  @!P0 BRA `(.L_x_68) ;  /* 0xfffffffc00f08947 */ /* 0x002fea000383ffff */
[----:B------:R-:W-:Y:S05]  /*6730*/  BRA `(.L_x_122) ;  /* 0xffffffd000c47947 */ /* 0x000fea000383ffff */
.L_x_71:
[----:B------:R-:W-:Y:S07]  /*6740*/  MOV R0, UR6 ;  /* 0x0000000600007c02 */ /* 0x000fee0008000f00 */
.L_x_123:
[----:B-1----:R1:W3:Y:S02]  /*6750*/  SYNCS.PHASECHK.TRANS64.TRYWAIT P0, [R0+URZ+0x58], R3 ;  /* 0x00005803000075a7 */ /* 0x0022e400080011ff */
[----:B---3--:R-:W-:Y:S05]  /*6760*/  @!P0 NANOSLEEP.SYNCS 0x989680 ;  /* 0x009896800000895d */ /* 0x008fea0003900000 */
[----:B------:R-:W3:Y:S02]  /*6770*/  @!P0 SYNCS.PHASECHK.TRANS64 P0, [R0+URZ+0x58], R3 ;  /* 0x00005803000085a7 */ /* 0x000ee400080010ff */
[----:B---3--:R-:W-:Y:S05]  /*6780*/  @!P0 BRA `(.L_x_123) ;  /* 0xfffffffc00f08947 */ /* 0x008fea000383ffff */
[----:B------:R-:W-:Y:S05]  /*6790*/  BRA `(.L_x_70) ;  /* 0xffffffd400b07947 */ /* 0x000fea000383ffff */
.L_x_74:
[----:B------:R-:W-:Y:S07]  /*67a0*/  MOV R3, UR6 ;  /* 0x0000000600037c02 */ /* 0x000fee0008000f00 */
.L_x_124:
[----:B-1----:R1:W2:Y:S02]  /*67b0*/  SYNCS.PHASECHK.TRANS64.TRYWAIT P2, [R3+URZ+0x48], R26 ;  /* 0x0000481a030075a7 */ /* 0x0022a400080411ff */
[----:B--2---:R-:W-:Y:S05]  /*67c0*/  @!P2 NANOSLEEP.SYNCS 0x989680 ;  /* 0x009896800000a95d */ /* 0x004fea0003900000 */
[----:B------:R-:W2:Y:S02]  /*67d0*/  @!P2 SYNCS.PHASECHK.TRANS64 P2, [R3+URZ+0x48], R26 ;  /* 0x0000481a0300a5a7 */ /* 0x000ea400080410ff */
[----:B--2---:R-:W-:Y:S05]  /*67e0*/  @!P2 BRA `(.L_x_124) ;  /* 0xfffffffc00f0a947 */ /* 0x004fea000383ffff */
[----:B------:R-:W-:Y:S05]  /*67f0*/  BRA `(.L_x_125) ;  /* 0xffffffd800447947 */ /* 0x000fea000383ffff */
.L_x_77:
[----:B--2---:R2:W4:Y:S02]  /*6800*/  SYNCS.PHASECHK.TRANS64.TRYWAIT P0, [R0+URZ+0x60], R3 ;  /* 0x00006003000075a7 */ /* 0x00452400080011ff */
[----:B----4-:R-:W-:Y:S05]  /*6810*/  @!P0 NANOSLEEP.SYNCS 0x989680 ;  /* 0x009896800000895d */ /* 0x010fea0003900000 */
[----:B------:R-:W4:Y:S02]  /*6820*/  @!P0 SYNCS.PHASECHK.TRANS64 P0, [R0+URZ+0x60], R3 ;  /* 0x00006003000085a7 */ /* 0x000f2400080010ff */
[----:B----4-:R-:W-:Y:S05]  /*6830*/  @!P0 BRA `(.L_x_77) ;  /* 0xfffffffc00f08947 */ /* 0x010fea000383ffff */
[----:B------:R-:W-:Y:S05]  /*6840*/  BRA `(.L_x_126) ;  /* 0xffffffdc00a07947 */ /* 0x000fea000383ffff */
.L_x_88:
[----:B-1----:R-:W-:Y:S04]  /*6850*/  MOV R0, UR43 ;  /* 0x0000002b00007c02 */ /* 0x002fe80008000f00 */
[----:B------:R1:W2:Y:S03]  /*6860*/  SYNCS.PHASECHK.TRANS64.TRYWAIT P1, [R0+URZ+0x40], R3 ;  /* 0x00004003000075a7 */ /* 0x0002a600080211ff */
[----:B--2---:R-:W-:Y:S05]  /*6870*/  @!P1 NANOSLEEP.SYNCS 0x989680 ;  /* 0x009896800000995d */ /* 0x004fea0003900000 */
[----:B------:R-:W2:Y:S02]  /*6880*/  @!P1 SYNCS.PHASECHK.TRANS64 P1, [R0+URZ+0x40], R3 ;  /* 0x00004003000095a7 */ /* 0x000ea400080210ff */
[----:B--2---:R-:W-:Y:S05]  /*6890*/  @!P1 BRA `(.L_x_88) ;  /* 0xfffffffc00ec9947 */ /* 0x004fea000383ffff */
[----:B------:R-:W-:Y:S05]  /*68a0*/  BRA `(.L_x_87) ;  /* 0xffffffe800947947 */ /* 0x000fea000383ffff */
.L_x_90:
[----:B-1----:R1:W4:Y:S02]  /*68b0*/  SYNCS.PHASECHK.TRANS64.TRYWAIT P1, [R92+URZ+0x80], R7 ;  /* 0x000080075c0075a7 */ /* 0x00232400080211ff */
[----:B----4-:R-:W-:Y:S05]  /*68c0*/  @!P1 NANOSLEEP.SYNCS 0x989680 ;  /* 0x009896800000995d */ /* 0x010fea0003900000 */
[----:B------:R-:W4:Y:S02]  /*68d0*/  @!P1 SYNCS.PHASECHK.TRANS64 P1, [R92+URZ+0x80], R7 ;  /* 0x000080075c0095a7 */ /* 0x000f2400080210ff */
[----:B----4-:R-:W-:Y:S05]  /*68e0*/  @!P1 BRA `(.L_x_90) ;  /* 0xfffffffc00f09947 */ /* 0x010fea000383ffff */
[----:B------:R-:W-:Y:S05]  /*68f0*/  BRA `(.L_x_89) ;  /* 0xffffffe800d07947 */ /* 0x000fea000383ffff */
        .weak           $__internal_0_$__cuda_sm10x_tcgen05_guardrail_trap_col_being_dealloced_not_returned_by_alloc
        .type           $__internal_0_$__cuda_sm10x_tcgen05_guardrail_trap_col_being_dealloced_not_returned_by_alloc,@function
        .size           $__internal_0_$__cuda_sm10x_tcgen05_guardrail_trap_col_being_dealloced_not_returned_by_alloc,($__internal_1_$__cuda_sm10x_tcgen05_guardrail_trap_phase_invalid_during_alloc - $__internal_0_$__cuda_sm10x_tcgen05_guardrail_trap_col_being_dealloced_not_returned_by_alloc)
$__internal_0_$__cuda_sm10x_tcgen05_guardrail_trap_col_being_dealloced_not_returned_by_alloc:
[----:B------:R-:W-:Y:S05]  /*6900*/  BPT.TRAP 0x1 ;  /* 0x000000040000795c */ /* 0x000fea0000300000 */
[----:B------:R-:W-:-:S04]  /*6910*/  HFMA2 R3, -RZ, RZ, 0, 0 ;  /* 0x00000000ff037431 */ /* 0x000fc800000001ff */
[----:B------:R-:W-:Y:S05]  /*6920*/  RET.REL.NODEC R2 `(_ZN7cutlass13device_kernelINS_4gemm6kernel13GemmUniversalIN4cute5tupleIJiiiiEEENS1_10collective13CollectiveMmaINS1_35MainloopSm100TmaUmmaWarpSpecializedILi4ELi2ELi4ENS5_IJNS4_1CILi1EEESB_SB_EEEEENS5_IJNSA_ILi64EEESE_SE_EEENS_12float_e5m2_tENS5_IJlSB_lEEESG_SH_NS4_8TiledMMAINS4_8MMA_AtomIJNS4_10MMA_TraitsINS4_19SM100_MMA_F8F6F4_SSEJSG_SG_fSE_SE_NS4_17integral_constantINS4_4UMMA5MajorELSO_0EEESP_NSM_INSN_7ScaleInELSQ_0EEESR_EEEEEENS4_6LayoutISC_NS5_IJNSA_ILi0EEESV_SV_EEEEENS5_IJNS4_10UnderscoreESY_SY_EEEEENS4_13SM90_TMA_LOADENS4_14ComposedLayoutINS4_7SwizzleILi2ELi4ELi3EEENS4_18smem_ptr_flag_bitsILi8EEENSU_INS5_IJNSA_ILi8EEESE_EEENS5_IJSE_SB_EEEEEEEvNS4_8identityES11_S1B_vS1C_EENS_8epilogue10collective18CollectiveEpilogueINS1E_23Sm100TmaWarpSpecializedILi1ELi1ELi32ELb0ELb0EEEJSF_NS5_IJNSU_ISE_SB_EES1J_EEESG_SH_SG_SH_NS1E_6fusion15FusionCallbacksIS1I_NS1L_17LinearCombinationISG_fSG_fLNS_15FloatRoundStyleE2EEESF_S1K_JEEENS4_5SM1004TMEM4LOAD26SM100_TMEM_LOAD_16dp32b32xES11_S1B_NS4_39AutoVectorizingCopyWithAssumedAlignmentILi128EEENS4_14SM90_TMA_STOREES1B_S1W_S1W_EEEvvEEEEvNT_6ParamsE) ;  /* 0xffffff9402b47950 */ /* 0x000fea0003c3ffff */
        .weak           $__internal_1_$__cuda_sm10x_tcgen05_guardrail_trap_phase_invalid_during_alloc
        .type           $__internal_1_$__cuda_sm10x_tcgen05_guardrail_trap_phase_invalid_during_alloc,@function
        .size           $__internal_1_$__cuda_sm10x_tcgen05_guardrail_trap_phase_invalid_during_alloc,($__internal_2_$__cuda_sm10x_tcgen05_guardrail_trap_unallocated_columns_being_dealloced - $__internal_1_$__cuda_sm10x_tcgen05_guardrail_trap_phase_invalid_during_alloc)
$__internal_1_$__cuda_sm10x_tcgen05_guardrail_trap_phase_invalid_during_alloc:
[----:B------:R-:W-:Y:S05]  /*6930*/  BPT.TRAP 0x1 ;  /* 0x000000040000795c */ /* 0x000fea0000300000 */
[----:B------:R-:W-:-:S04]  /*6940*/  MOV R3, 0x0 ;  /* 0x0000000000037802 */ /* 0x000fc80000000f00 */
[----:B------:R-:W-:Y:S05]  /*6950*/  RET.REL.NODEC R2 `(_ZN7cutlass13device_kernelINS_4gemm6kernel13GemmUniversalIN4cute5tupleIJiiiiEEENS1_10collective13CollectiveMmaINS1_35MainloopSm100TmaUmmaWarpSpecializedILi4ELi2ELi4ENS5_IJNS4_1CILi1EEESB_SB_EEEEENS5_IJNSA_ILi64EEESE_SE_EEENS_12float_e5m2_tENS5_IJlSB_lEEESG_SH_NS4_8TiledMMAINS4_8MMA_AtomIJNS4_10MMA_TraitsINS4_19SM100_MMA_F8F6F4_SSEJSG_SG_fSE_SE_NS4_17integral_constantINS4_4UMMA5MajorELSO_0EEESP_NSM_INSN_7ScaleInELSQ_0EEESR_EEEEEENS4_6LayoutISC_NS5_IJNSA_ILi0EEESV_SV_EEEEENS5_IJNS4_10UnderscoreESY_SY_EEEEENS4_13SM90_TMA_LOADENS4_14ComposedLayoutINS4_7SwizzleILi2ELi4ELi3EEENS4_18smem_ptr_flag_bitsILi8EEENSU_INS5_IJNSA_ILi8EEESE_EEENS5_IJSE_SB_EEEEEEEvNS4_8identityES11_S1B_vS1C_EENS_8epilogue10collective18CollectiveEpilogueINS1E_23Sm100TmaWarpSpecializedILi1ELi1ELi32ELb0ELb0EEEJSF_NS5_IJNSU_ISE_SB_EES1J_EEESG_SH_SG_SH_NS1E_6fusion15FusionCallbacksIS1I_NS1L_17LinearCombinationISG_fSG_fLNS_15FloatRoundStyleE2EEESF_S1K_JEEENS4_5SM1004TMEM4LOAD26SM100_TMEM_LOAD_16dp32b32xES11_S1B_NS4_39AutoVectorizingCopyWithAssumedAlignmentILi128EEENS4_14SM90_TMA_STOREES1B_S1W_S1W_EEEvvEEEEvNT_6ParamsE) ;  /* 0xffffff9402a87950 */ /* 0x000fea0003c3ffff */
        .weak           $__internal_2_$__cuda_sm10x_tcgen05_guardrail_trap_unallocated_columns_being_dealloced
        .type           $__internal_2_$__cuda_sm10x_tcgen05_guardrail_trap_unallocated_columns_being_dealloced,@function
        .size           $__internal_2_$__cuda_sm10x_tcgen05_guardrail_trap_unallocated_columns_being_dealloced,(.L_x_128 - $__internal_2_$__cuda_sm10x_tcgen05_guardrail_trap_unallocated_columns_being_dealloced)
$__internal_2_$__cuda_sm10x_tcgen05_guardrail_trap_unallocated_columns_being_dealloced:
[----:B------:R-:W-:Y:S05]  /*6960*/  BPT.TRAP 0x1 ;  /* 0x000000040000795c */ /* 0x000fea0000300000 */
[----:B------:R-:W-:-:S04]  /*6970*/  HFMA2 R3, -RZ, RZ, 0, 0 ;  /* 0x00000000ff037431 */ /* 0x000fc800000001ff */
[----:B------:R-:W-:Y:S05]  /*6980*/  RET.REL.NODEC R2 `(_ZN7cutlass13device_kernelINS_4gemm6kernel13GemmUniversalIN4cute5tupleIJiiiiEEENS1_10collective13CollectiveMmaINS1_35MainloopSm100TmaUmmaWarpSpecializedILi4ELi2ELi4ENS5_IJNS4_1CILi1EEESB_SB_EEEEENS5_IJNSA_ILi64EEESE_SE_EEENS_12float_e5m2_tENS5_IJlSB_lEEESG_SH_NS4_8TiledMMAINS4_8MMA_AtomIJNS4_10MMA_TraitsINS4_19SM100_MMA_F8F6F4_SSEJSG_SG_fSE_SE_NS4_17integral_constantINS4_4UMMA5MajorELSO_0EEESP_NSM_INSN_7ScaleInELSQ_0EEESR_EEEEEENS4_6LayoutISC_NS5_IJNSA_ILi0EEESV_SV_EEEEENS5_IJNS4_10UnderscoreESY_SY_EEEEENS4_13SM90_TMA_LOADENS4_14ComposedLayoutINS4_7SwizzleILi2ELi4ELi3EEENS4_18smem_ptr_flag_bitsILi8EEENSU_INS5_IJNSA_ILi8EEESE_EEENS5_IJSE_SB_EEEEEEEvNS4_8identityES11_S1B_vS1C_EENS_8epilogue10collective18CollectiveEpilogueINS1E_23Sm100TmaWarpSpecializedILi1ELi1ELi32ELb0ELb0EEEJSF_NS5_IJNSU_ISE_SB_EES1J_EEESG_SH_SG_SH_NS1E_6fusion15FusionCallbacksIS1I_NS1L_17LinearCombinationISG_fSG_fLNS_15FloatRoundStyleE2EEESF_S1K_JEEENS4_5SM1004TMEM4LOAD26SM100_TMEM_LOAD_16dp32b32xES11_S1B_NS4_39AutoVectorizingCopyWithAssumedAlignmentILi128EEENS4_14SM90_TMA_STOREES1B_S1W_S1W_EEEvvEEEEvNT_6ParamsE) ;  /* 0xffffff94029c7950 */ /* 0x000fea0003c3ffff */
.L_x_127:
[----:B------:R-:W-:-:S00]  /*6990*/  BRA `(.L_x_127) ;  /* 0xfffffffc00fc7947 */ /* 0x000fc0000383ffff */
[----:B------:R-:W-:-:S00]  /*69a0*/  NOP ;  /* 0x0000000000007918 */ /* 0x000fc00000000000 */
        /* <DEDUP_REMOVED lines=13> */
.L_x_128:


//--------------------- .nv.global.init           --------------------------
	.section	.nv.global.init,"aw",@progbits
.nv.global.init:
	.type		$str$27,@object
	.size		$str$27,($str$28 - $str$27)
$str$27:
        /*0000*/ 	.byte	0x28, 0x61, 0x64, 0x64, 0x72, 0x65, 0x73, 0x73, 0x20, 0x26, 0x20, 0x6d, 0x61, 0x73, 0x6b, 0x29
        /*0010*/ 	.byte	0x20, 0x3d, 0x3d, 0x20, 0x30, 0x00
	.type		$str$28,@object
	.size		$str$28,($str$26 - $str$28)
$str$28:
        /*0016*/ 	.byte	0x2f, 0x74, 0x6d, 0x70, 0x2f, 0x63, 0x75, 0x74, 0x6c, 0x61, 0x73, 0x73, 0x5f, 0x73, 0x77, 0x65
        /*0026*/ 	.byte	0x65, 0x70, 0x5f, 0x73, 0x72, 0x63, 0x2f, 0x69, 0x6e, 0x63, 0x6c, 0x75, 0x64, 0x65, 0x2f, 0x63
        /*0036*/ 	.byte	0x75, 0x74, 0x65, 0x2f, 0x70, 0x6f, 0x69, 0x6e, 0x74, 0x65, 0x72, 0x5f, 0x66, 0x6c, 0x61, 0x67
        /*0046*/ 	.byte	0x67, 0x65, 0x64, 0x2e, 0x68, 0x70, 0x70, 0x00
	.type		$str$26,@object
	.size		$str$26,($str$25 - $str$26)
$str$26:
        /*004e*/ 	.byte	0x2f, 0x74, 0x6d, 0x70, 0x2f, 0x63, 0x75, 0x74, 0x6c, 0x61, 0x73, 0x73, 0x5f, 0x73, 0x77, 0x65
        /*005e*/ 	.byte	0x65, 0x70, 0x5f, 0x73, 0x72, 0x63, 0x2f, 0x69, 0x6e, 0x63, 0x6c, 0x75, 0x64, 0x65, 0x2f, 0x63
        /*006e*/ 	.byte	0x75, 0x74, 0x65, 0x2f, 0x61, 0x74, 0x6f, 0x6d, 0x2f, 0x63, 0x6f, 0x70, 0x79, 0x5f, 0x74, 0x72
        /*007e*/ 	.byte	0x61, 0x69, 0x74, 0x73, 0x5f, 0x73, 0x6d, 0x31, 0x30, 0x30, 0x2e, 0x68, 0x70, 0x70, 0x00
	.type		$str$25,@object
	.size		$str$25,(__unnamed_1 - $str$25)
$str$25:
        /*008d*/ 	.byte	0x28, 0x28, 0x75, 0x69, 0x6e, 0x74, 0x33, 0x32, 0x5f, 0x74, 0x28, 0x74, 0x68, 0x72, 0x65, 0x61
        /*009d*/ 	.byte	0x64, 0x49, 0x64, 0x78, 0x2e, 0x78, 0x29, 0x20, 0x2f, 0x20, 0x33, 0x32, 0x29, 0x20, 0x25, 0x20
        /*00ad*/ 	.byte	0x34, 0x29, 0x20, 0x3d, 0x3d, 0x20, 0x28, 0x28, 0x28, 0x74, 0x6d, 0x65, 0x6d, 0x5f, 0x61, 0x64
        /*00bd*/ 	.byte	0x64, 0x72, 0x20, 0x3e, 0x3e, 0x20, 0x31, 0x36, 0x29, 0x20, 0x2f, 0x20, 0x33, 0x32, 0x29, 0x20
        /*00cd*/ 	.byte	0x25, 0x20, 0x34, 0x29, 0x00
	.type		__unnamed_1,@object
	.size		__unnamed_1,(__unnamed_2 - __unnamed_1)
__unnamed_1:
        /*00d2*/ 	.byte	0x61, 0x75, 0x74, 0x6f, 0x20, 0x63, 0x75, 0x74, 0x65, 0x3a, 0x3a, 0x61, 0x73, 0x5f, 0x70, 0x6f
        /* <DEDUP_REMOVED lines=24> */
        /*0262*/ 	.byte	0x3c, 0x34, 0x30, 0x39, 0x36, 0x3e, 0x3e, 0x3e, 0x3e, 0x5d, 0x00
	.type		__unnamed_2,@object
	.size		__unnamed_2,(.L_2 - __unnamed_2)
__unnamed_2:
        /* <DEDUP_REMOVED lines=40> */
        /*04ed*/ 	.byte	0x74, 0x65, 0x3a, 0x3a, 0x43, 0x3c, 0x30, 0x3e, 0x3e, 0x3e, 0x3e, 0x5d, 0x00
.L_2:


//--------------------- .nv.shared._ZN7cutlass13device_kernelINS_4gemm6kernel13GemmUniversalIN4cute5tupleIJiiiiEEENS1_10collective13CollectiveMmaINS1_35MainloopSm100TmaUmmaWarpSpecializedILi4ELi2ELi4ENS5_IJNS4_1CILi1EEESB_SB_EEEEENS5_IJNSA_ILi64EEESE_SE_EEENS_12float_e5m2_tENS5_IJlSB_lEEESG_SH_NS4_8TiledMMAINS4_8MMA_AtomIJNS4_10MMA_TraitsINS4_19SM100_MMA_F8F6F4_SSEJSG_SG_fSE_SE_NS4_17integral_constantINS4_4UMMA5MajorELSO_0EEESP_NSM_INSN_7ScaleInELSQ_0EEESR_EEEEEENS4_6LayoutISC_NS5_IJNSA_ILi0EEESV_SV_EEEEENS5_IJNS4_10UnderscoreESY_SY_EEEEENS4_13SM90_TMA_LOADENS4_14ComposedLayoutINS4_7SwizzleILi2ELi4ELi3EEENS4_18smem_ptr_flag_bitsILi8EEENSU_INS5_IJNSA_ILi8EEESE_EEENS5_IJSE_SB_EEEEEEEvNS4_8identityES11_S1B_vS1C_EENS_8epilogue10collective18CollectiveEpilogueINS1E_23Sm100TmaWarpSpecializedILi1ELi1ELi32ELb0ELb0EEEJSF_NS5_IJNSU_ISE_SB_EES1J_EEESG_SH_SG_SH_NS1E_6fusion15FusionCallbacksIS1I_NS1L_17LinearCombinationISG_fSG_fLNS_15FloatRoundStyleE2EEESF_S1K_JEEENS4_5SM1004TMEM4LOAD26SM100_TMEM_LOAD_16dp32b32xES11_S1B_NS4_39AutoVectorizingCopyWithAssumedAlignmentILi128EEENS4_14SM90_TMA_STOREES1B_S1W_S1W_EEEvvEEEEvNT_6ParamsE --------------------------
	.section	.nv.shared._ZN7cutlass13device_kernelINS_4gemm6kernel13GemmUniversalIN4cute5tupleIJiiiiEEENS1_10collective13CollectiveMmaINS1_35MainloopSm100TmaUmmaWarpSpecializedILi4ELi2ELi4ENS5_IJNS4_1CILi1EEESB_SB_EEEEENS5_IJNSA_ILi64EEESE_SE_EEENS_12float_e5m2_tENS5_IJlSB_lEEESG_SH_NS4_8TiledMMAINS4_8MMA_AtomIJNS4_10MMA_TraitsINS4_19SM100_MMA_F8F6F4_SSEJSG_SG_fSE_SE_NS4_17integral_constantINS4_4UMMA5MajorELSO_0EEESP_NSM_INSN_7ScaleInELSQ_0EEESR_EEEEEENS4_6LayoutISC_NS5_IJNSA_ILi0EEESV_SV_EEEEENS5_IJNS4_10UnderscoreESY_SY_EEEEENS4_13SM90_TMA_LOADENS4_14ComposedLayoutINS4_7SwizzleILi2ELi4ELi3EEENS4_18smem_ptr_flag_bitsILi8EEENSU_INS5_IJNSA_ILi8EEESE_EEENS5_IJSE_SB_EEEEEEEvNS4_8identityES11_S1B_vS1C_EENS_8epilogue10collective18CollectiveEpilogueINS1E_23Sm100TmaWarpSpecializedILi1ELi1ELi32ELb0ELb0EEEJSF_NS5_IJNSU_ISE_SB_EES1J_EEESG_SH_SG_SH_NS1E_6fusion15FusionCallbacksIS1I_NS1L_17LinearCombinationISG_fSG_fLNS_15FloatRoundStyleE2EEESF_S1K_JEEENS4_5SM1004TMEM4LOAD26SM100_TMEM_LOAD_16dp32b32xES11_S1B_NS4_39AutoVectorizingCopyWithAssumedAlignmentILi128EEENS4_14SM90_TMA_STOREES1B_S1W_S1W_EEEvvEEEEvNT_6ParamsE,"aw",@nobits
	.sectionflags	@""
	.align	16
	.zero		1024


//--------------------- .nv.shared.reserved.0     --------------------------
	.section	.nv.shared.reserved.0,"aw",@nobits
	.weak		__nv_reservedSMEM_offset_0_alias
	.size		__nv_reservedSMEM_offset_0_alias, 0, 64
	.other		__nv_reservedSMEM_offset_0_alias,@"STO_CUDA_RESERVED_SHARED STV_DEFAULT"
__nv_reservedSMEM_offset_0_alias:
	.zero		0
.nv.shared.reserved.0:
	.zero		64
	.weak		__nv_reservedSMEM_tcgen05_partition
	.type		__nv_reservedSMEM_tcgen05_partition,@object
	.size		__nv_reservedSMEM_tcgen05_partition,(.L_0 - __nv_reservedSMEM_tcgen05_partition)
__nv_reservedSMEM_tcgen05_partition:
	.zero		32
.L_0:


//--------------------- .nv.global                --------------------------
	.section	.nv.global,"aw",@nobits
.nv.global:
	.type		_ZN40_INTERNAL_35e9b6b2_4_k_cu_45740563_194664cute1_E,@object
	.size		_ZN40_INTERNAL_35e9b6b2_4_k_cu_45740563_194664cute1_E,(_ZN40_INTERNAL_35e9b6b2_4_k_cu_45740563_194664cuda3std3__45__cpo6cbeginE - _ZN40_INTERNAL_35e9b6b2_4_k_cu_45740563_194664cute1_E)
_ZN40_INTERNAL_35e9b6b2_4_k_cu_45740563_194664cute1_E:
	.zero		1
	.type		_ZN40_INTERNAL_35e9b6b2_4_k_cu_45740563_194664cuda3std3__45__cpo6cbeginE,@object
	.size		_ZN40_INTERNAL_35e9b6b2_4_k_cu_45740563_194664cuda3std3__45__cpo6cbeginE,(_ZN40_INTERNAL_35e9b6b2_4_k_cu_45740563_194664cuda3std3__48in_placeE - _ZN40_INTERNAL_35e9b6b2_4_k_cu_45740563_194664cuda3std3__45__cpo6cbeginE)
_ZN40_INTERNAL_35e9b6b2_4_k_cu_45740563_194664cuda3std3__45__cpo6cbeginE:
	.zero		1
	.type		_ZN40_INTERNAL_35e9b6b2_4_k_cu_45740563_194664cuda3std3__48in_placeE,@object
	.size		_ZN40_INTERNAL_35e9b6b2_4_k_cu_45740563_194664cuda3std3__48in_placeE,(_ZN40_INTERNAL_35e9b6b2_4_k_cu_45740563_194664cuda3std6ranges3__45__cpo9iter_moveE - _ZN40_INTERNAL_35e9b6b2_4_k_cu_45740563_194664cuda3std3__48in_placeE)
_ZN40_INTERNAL_35e9b6b2_4_k_cu_45740563_194664cuda3std3__48in_placeE:
	.zero		1
	.type		_ZN40_INTERNAL_35e9b6b2_4_k_cu_45740563_194664cuda3std6ranges3__45__cpo9iter_moveE,@object
	.size		_ZN40_INTERNAL_35e9b6b2_4_k_cu_45740563_194664cuda3std6ranges3__45__cpo9iter_moveE,(_ZN40_INTERNAL_35e9b6b2_4_k_cu_45740563_194664cuda3std3__45__cpo5beginE - _ZN40_INTERNAL_35e9b6b2_4_k_cu_45740563_194664cuda3std6ranges3__45__cpo9iter_moveE)
_ZN40_INTERNAL_35e9b6b2_4_k_cu_45740563_194664cuda3std6ranges3__45__cpo9iter_moveE:
	.zero		1
	.type		_ZN40_INTERNAL_35e9b6b2_4_k_cu_45740563_194664cuda3std3__45__cpo5beginE,@object
	.size		_ZN40_INTERNAL_35e9b6b2_4_k_cu_45740563_194664cuda3std3__45__cpo5beginE,(_ZN40_INTERNAL_35e9b6b2_4_k_cu_45740563_194664cuda3std3__442_GLOBAL__N__35e9b6b2_4_k_cu_45740563_194666ignoreE - _ZN40_INTERNAL_35e9b6b2_4_k_cu_45740563_194664cuda3std3__45__cpo5beginE)
_ZN40_INTERNAL_35e9b6b2_4_k_cu_45740563_194664cuda3std3__45__cpo5beginE:
	.zero		1
	.type		_ZN40_INTERNAL_35e9b6b2_4_k_cu_45740563_194664cuda3std3__442_GLOBAL__N__35e9b6b2_4_k_cu_45740563_194666ignoreE,@object
	.size		_ZN40_INTERNAL_35e9b6b2_4_k_cu_45740563_194664cuda3std3__442_GLOBAL__N__35e9b6b2_4_k_cu_45740563_194666ignoreE,(_ZN40_INTERNAL_35e9b6b2_4_k_cu_45740563_194664cute7productE - _ZN40_INTERNAL_35e9b6b2_4_k_cu_45740563_194664cuda3std3__442_GLOBAL__N__35e9b6b2_4_k_cu_45740563_194666ignoreE)
_ZN40_INTERNAL_35e9b6b2_4_k_cu_45740563_194664cuda3std3__442_GLOBAL__N__35e9b6b2_4_k_cu_45740563_194666ignoreE:
	.zero		1
	.type		_ZN40_INTERNAL_35e9b6b2_4_k_cu_45740563_194664cute7productE,@object
	.size		_ZN40_INTERNAL_35e9b6b2_4_k_cu_45740563_194664cute7productE,(_ZN40_INTERNAL_35e9b6b2_4_k_cu_45740563_194664cuda3std3__45__cpo3endE - _ZN40_INTERNAL_35e9b6b2_4_k_cu_45740563_194664cute7productE)
_ZN40_INTERNAL_35e9b6b2_4_k_cu_45740563_194664cute7productE:
	.zero		1
	.type		_ZN40_INTERNAL_35e9b6b2_4_k_cu_45740563_194664cuda3std3__45__cpo3endE,@object
	.size		_ZN40_INTERNAL_35e9b6b2_4_k_cu_45740563_194664cuda3std3__45__cpo3endE,(_ZN40_INTERNAL_35e9b6b2_4_k_cu_45740563_194664cuda3std3__419piecewise_constructE - _ZN40_INTERNAL_35e9b6b2_4_k_cu_45740563_194664cuda3std3__45__cpo3endE)
_ZN40_INTERNAL_35e9b6b2_4_k_cu_45740563_194664cuda3std3__45__cpo3endE:
	.zero		1
	.type		_ZN40_INTERNAL_35e9b6b2_4_k_cu_45740563_194664cuda3std3__419piecewise_constructE,@object
	.size		_ZN40_INTERNAL_35e9b6b2_4_k_cu_45740563_194664cuda3std3__419piecewise_constructE,(_ZN40_INTERNAL_35e9b6b2_4_k_cu_45740563_194664cuda3std3__45__cpo4cendE - _ZN40_INTERNAL_35e9b6b2_4_k_cu_45740563_194664cuda3std3__419piecewise_constructE)
_ZN40_INTERNAL_35e9b6b2_4_k_cu_45740563_194664cuda3std3__419piecewise_constructE:
	.zero		1
	.type		_ZN40_INTERNAL_35e9b6b2_4_k_cu_45740563_194664cuda3std3__45__cpo4cendE,@object
	.size		_ZN40_INTERNAL_35e9b6b2_4_k_cu_45740563_194664cuda3std3__45__cpo4cendE,(_ZN40_INTERNAL_35e9b6b2_4_k_cu_45740563_194664cuda3std6ranges3__45__cpo4swapE - _ZN40_INTERNAL_35e9b6b2_4_k_cu_45740563_194664cuda3std3__45__cpo4cendE)
_ZN40_INTERNAL_35e9b6b2_4_k_cu_45740563_194664cuda3std3__45__cpo4cendE:
	.zero		1
	.type		_ZN40_INTERNAL_35e9b6b2_4_k_cu_45740563_194664cuda3std6ranges3__45__cpo4swapE,@object
	.size		_ZN40_INTERNAL_35e9b6b2_4_k_cu_45740563_194664cuda3std6ranges3__45__cpo4swapE,(.L_10 - _ZN40_INTERNAL_35e9b6b2_4_k_cu_45740563_194664cuda3std6ranges3__45__cpo4swapE)
_ZN40_INTERNAL_35e9b6b2_4_k_cu_45740563_194664cuda3std6ranges3__45__cpo4swapE:
	.zero		1
.L_10:


//--------------------- .nv.constant0._ZN7cutlass13device_kernelINS_4gemm6kernel13GemmUniversalIN4cute5tupleIJiiiiEEENS1_10collective13CollectiveMmaINS1_35MainloopSm100TmaUmmaWarpSpecializedILi4ELi2ELi4ENS5_IJNS4_1CILi1EEESB_SB_EEEEENS5_IJNSA_ILi64EEESE_SE_EEENS_12float_e5m2_tENS5_IJlSB_lEEESG_SH_NS4_8TiledMMAINS4_8MMA_AtomIJNS4_10MMA_TraitsINS4_19SM100_MMA_F8F6F4_SSEJSG_SG_fSE_SE_NS4_17integral_constantINS4_4UMMA5MajorELSO_0EEESP_NSM_INSN_7ScaleInELSQ_0EEESR_EEEEEENS4_6LayoutISC_NS5_IJNSA_ILi0EEESV_SV_EEEEENS5_IJNS4_10UnderscoreESY_SY_EEEEENS4_13SM90_TMA_LOADENS4_14ComposedLayoutINS4_7SwizzleILi2ELi4ELi3EEENS4_18smem_ptr_flag_bitsILi8EEENSU_INS5_IJNSA_ILi8EEESE_EEENS5_IJSE_SB_EEEEEEEvNS4_8identityES11_S1B_vS1C_EENS_8epilogue10collective18CollectiveEpilogueINS1E_23Sm100TmaWarpSpecializedILi1ELi1ELi32ELb0ELb0EEEJSF_NS5_IJNSU_ISE_SB_EES1J_EEESG_SH_SG_SH_NS1E_6fusion15FusionCallbacksIS1I_NS1L_17LinearCombinationISG_fSG_fLNS_15FloatRoundStyleE2EEESF_S1K_JEEENS4_5SM1004TMEM4LOAD26SM100_TMEM_LOAD_16dp32b32xES11_S1B_NS4_39AutoVectorizingCopyWithAssumedAlignmentILi128EEENS4_14SM90_TMA_STOREES1B_S1W_S1W_EEEvvEEEEvNT_6ParamsE --------------------------
	.section	.nv.constant0._ZN7cutlass13device_kernelINS_4gemm6kernel13GemmUniversalIN4cute5tupleIJiiiiEEENS1_10collective13CollectiveMmaINS1_35MainloopSm100TmaUmmaWarpSpecializedILi4ELi2ELi4ENS5_IJNS4_1CILi1EEESB_SB_EEEEENS5_IJNSA_ILi64EEESE_SE_EEENS_12float_e5m2_tENS5_IJlSB_lEEESG_SH_NS4_8TiledMMAINS4_8MMA_AtomIJNS4_10MMA_TraitsINS4_19SM100_MMA_F8F6F4_SSEJSG_SG_fSE_SE_NS4_17integral_constantINS4_4UMMA5MajorELSO_0EEESP_NSM_INSN_7ScaleInELSQ_0EEESR_EEEEEENS4_6LayoutISC_NS5_IJNSA_ILi0EEESV_SV_EEEEENS5_IJNS4_10UnderscoreESY_SY_EEEEENS4_13SM90_TMA_LOADENS4_14ComposedLayoutINS4_7SwizzleILi2ELi4ELi3EEENS4_18smem_ptr_flag_bitsILi8EEENSU_INS5_IJNSA_ILi8EEESE_EEENS5_IJSE_SB_EEEEEEEvNS4_8identityES11_S1B_vS1C_EENS_8epilogue10collective18CollectiveEpilogueINS1E_23Sm100TmaWarpSpecializedILi1ELi1ELi32ELb0ELb0EEEJSF_NS5_IJNSU_ISE_SB_EES1J_EEESG_SH_SG_SH_NS1E_6fusion15FusionCallbacksIS1I_NS1L_17LinearCombinationISG_fSG_fLNS_15FloatRoundStyleE2EEESF_S1K_JEEENS4_5SM1004TMEM4LOAD26SM100_TMEM_LOAD_16dp32b32xES11_S1B_NS4_39AutoVectorizingCopyWithAssumedAlignmentILi128EEENS4_14SM90_TMA_STOREES1B_S1W_S1W_EEEvvEEEEvNT_6ParamsE,"a",@progbits
	.sectionflags	@""
	.align	4
.nv.constant0._ZN7cutlass13device_kernelINS_4gemm6kernel13GemmUniversalIN4cute5tupleIJiiiiEEENS1_10collective13CollectiveMmaINS1_35MainloopSm100TmaUmmaWarpSpecializedILi4ELi2ELi4ENS5_IJNS4_1CILi1EEESB_SB_EEEEENS5_IJNSA_ILi64EEESE_SE_EEENS_12float_e5m2_tENS5_IJlSB_lEEESG_SH_NS4_8TiledMMAINS4_8MMA_AtomIJNS4_10MMA_TraitsINS4_19SM100_MMA_F8F6F4_SSEJSG_SG_fSE_SE_NS4_17integral_constantINS4_4UMMA5MajorELSO_0EEESP_NSM_INSN_7ScaleInELSQ_0EEESR_EEEEEENS4_6LayoutISC_NS5_IJNSA_ILi0EEESV_SV_EEEEENS5_IJNS4_10UnderscoreESY_SY_EEEEENS4_13SM90_TMA_LOADENS4_14ComposedLayoutINS4_7SwizzleILi2ELi4ELi3EEENS4_18smem_ptr_flag_bitsILi8EEENSU_INS5_IJNSA_ILi8EEESE_EEENS5_IJSE_SB_EEEEEEEvNS4_8identityES11_S1B_vS1C_EENS_8epilogue10collective18CollectiveEpilogueINS1E_23Sm100TmaWarpSpecializedILi1ELi1ELi32ELb0ELb0EEEJSF_NS5_IJNSU_ISE_SB_EES1J_EEESG_SH_SG_SH_NS1E_6fusion15FusionCallbacksIS1I_NS1L_17LinearCombinationISG_fSG_fLNS_15FloatRoundStyleE2EEESF_S1K_JEEENS4_5SM1004TMEM4LOAD26SM100_TMEM_LOAD_16dp32b32xES11_S1B_NS4_39AutoVectorizingCopyWithAssumedAlignmentILi128EEENS4_14SM90_TMA_STOREES1B_S1W_S1W_EEEvvEEEEvNT_6ParamsE:
	.zero		2944


//--------------------- SYMBOLS --------------------------

	.type		.nv.reservedSmem.offset0,@object
	.size		.nv.reservedSmem.offset0,0x4
	.type		.nv.reservedSmem.cap,@object
	.size		.nv.reservedSmem.cap,0x4
	.type		__assertfail,@function
